//
// Generated by NVIDIA NVVM Compiler
//
// Compiler Build ID: CL-36424714
// Cuda compilation tools, release 13.0, V13.0.88
// Based on NVVM 20.0.0
//

.version 9.0
.target sm_100
.address_size 64

.extern .func  (.param .b32 func_retval0) vprintf
(
	.param .b64 vprintf_param_0,
	.param .b64 vprintf_param_1
)
;
.global .align 1 .b8 $str[17] = {70, 111, 117, 110, 100, 32, 112, 97, 115, 115, 119, 111, 114, 100, 33, 10};
.global .align 1 .b8 $str$1[32] = {80, 97, 115, 115, 119, 111, 114, 100, 32, 105, 110, 32, 100, 101, 99, 105, 109, 97, 108, 32, 98, 97, 115, 101, 58, 32, 37, 108, 108, 105, 10};
.global .align 1 .b8 $str$2[20] = {70, 111, 117, 110, 100, 32, 112, 97, 115, 115, 119, 111, 114, 100, 58, 32, 37, 115, 10};

.func  (.param .b64 func_retval0) _Z6my_powxi(
	.param .b32 _Z6my_powxi_param_0
)
{
	.reg .pred 	%p<6>;
	.reg .b32 	%r<12>;
	.reg .b64 	%rd<17>;

	ld.param.u32 	%r8, [_Z6my_powxi_param_0];
	setp.eq.s32 	%p1, %r8, 0;
	mov.b64 	%rd16, 1;
	@%p1 bra 	$L__BB0_7;
	and.b32  	%r1, %r8, 3;
	setp.lt.u32 	%p2, %r8, 4;
	mov.b64 	%rd16, 1;
	@%p2 bra 	$L__BB0_4;
	and.b32  	%r9, %r8, -4;
	neg.s32 	%r10, %r9;
	mov.b64 	%rd16, 1;
$L__BB0_3:
	mul.lo.s64 	%rd16, %rd16, 531441;
	add.s32 	%r10, %r10, 4;
	setp.ne.s32 	%p3, %r10, 0;
	@%p3 bra 	$L__BB0_3;
$L__BB0_4:
	setp.eq.s32 	%p4, %r1, 0;
	@%p4 bra 	$L__BB0_7;
	neg.s32 	%r11, %r1;
$L__BB0_6:
	.pragma "nounroll";
	mul.lo.s64 	%rd16, %rd16, 27;
	add.s32 	%r11, %r11, 1;
	setp.ne.s32 	%p5, %r11, 0;
	@%p5 bra 	$L__BB0_6;
$L__BB0_7:
	st.param.b64 	[func_retval0], %rd16;
	ret;

}
	// .globl	_Z10bruteForcePc
.visible .entry _Z10bruteForcePc(
	.param .u64 .ptr .align 1 _Z10bruteForcePc_param_0
)
{
	.local .align 16 .b8 	__local_depot1[112];
	.reg .b64 	%SP;
	.reg .b64 	%SPL;
	.reg .pred 	%p<24>;
	.reg .b16 	%rs<5>;
	.reg .b32 	%r<158>;
	.reg .b64 	%rd<264>;

	mov.u64 	%SPL, __local_depot1;
	cvta.local.u64 	%SP, %SPL;
	ld.param.u64 	%rd39, [_Z10bruteForcePc_param_0];
	cvta.to.global.u64 	%rd1, %rd39;
	add.u64 	%rd2, %SPL, 0;
	add.u64 	%rd41, %SP, 80;
	add.u64 	%rd3, %SPL, 80;
	add.u64 	%rd42, %SP, 104;
	add.u64 	%rd4, %SPL, 104;
	mov.u32 	%r41, %ctaid.x;
	mov.u32 	%r1, %ntid.x;
	mov.u32 	%r42, %tid.x;
	mad.lo.s32 	%r43, %r41, %r1, %r42;
	cvt.u64.u32 	%rd261, %r43;
	mov.b32 	%r144, 0;
	mov.b32 	%r143, -7;
$L__BB1_1:
	mov.u32 	%r3, %r144;
	mov.u32 	%r151, %r143;
	cvt.u64.u32 	%rd43, %r3;
	add.s64 	%rd44, %rd1, %rd43;
	ld.global.u8 	%rs1, [%rd44];
	setp.ne.s16 	%p1, %rs1, 0;
	add.s32 	%r144, %r3, 1;
	add.s32 	%r143, %r151, 1;
	@%p1 bra 	$L__BB1_1;
	setp.eq.s32 	%p2, %r3, 0;
	mov.b64 	%rd260, 0;
	@%p2 bra 	$L__BB1_28;
	and.b32  	%r6, %r3, 15;
	setp.lt.u32 	%p3, %r3, 16;
	mov.b32 	%r145, 0;
	@%p3 bra 	$L__BB1_6;
	and.b32  	%r145, %r3, 2147483632;
	and.b32  	%r45, %r3, -16;
	neg.s32 	%r149, %r45;
	add.s64 	%rd251, %rd1, 7;
	add.s64 	%rd250, %rd2, 32;
$L__BB1_5:
	.pragma "nounroll";
	ld.global.s8 	%r46, [%rd251+-7];
	add.s32 	%r47, %r46, -96;
	ld.global.s8 	%r48, [%rd251+-6];
	add.s32 	%r49, %r48, -96;
	ld.global.s8 	%r50, [%rd251+-5];
	add.s32 	%r51, %r50, -96;
	ld.global.s8 	%r52, [%rd251+-4];
	add.s32 	%r53, %r52, -96;
	st.local.v4.u32 	[%rd250+-32], {%r47, %r49, %r51, %r53};
	ld.global.s8 	%r54, [%rd251+-3];
	add.s32 	%r55, %r54, -96;
	ld.global.s8 	%r56, [%rd251+-2];
	add.s32 	%r57, %r56, -96;
	ld.global.s8 	%r58, [%rd251+-1];
	add.s32 	%r59, %r58, -96;
	ld.global.s8 	%r60, [%rd251];
	add.s32 	%r61, %r60, -96;
	st.local.v4.u32 	[%rd250+-16], {%r55, %r57, %r59, %r61};
	ld.global.s8 	%r62, [%rd251+1];
	add.s32 	%r63, %r62, -96;
	ld.global.s8 	%r64, [%rd251+2];
	add.s32 	%r65, %r64, -96;
	ld.global.s8 	%r66, [%rd251+3];
	add.s32 	%r67, %r66, -96;
	ld.global.s8 	%r68, [%rd251+4];
	add.s32 	%r69, %r68, -96;
	st.local.v4.u32 	[%rd250], {%r63, %r65, %r67, %r69};
	ld.global.s8 	%r70, [%rd251+5];
	add.s32 	%r71, %r70, -96;
	ld.global.s8 	%r72, [%rd251+6];
	add.s32 	%r73, %r72, -96;
	ld.global.s8 	%r74, [%rd251+7];
	add.s32 	%r75, %r74, -96;
	ld.global.s8 	%r76, [%rd251+8];
	add.s32 	%r77, %r76, -96;
	st.local.v4.u32 	[%rd250+16], {%r71, %r73, %r75, %r77};
	add.s32 	%r149, %r149, 16;
	add.s64 	%rd251, %rd251, 16;
	add.s64 	%rd250, %rd250, 64;
	setp.eq.s32 	%p4, %r149, 0;
	@%p4 bra 	$L__BB1_6;
	bra.uni 	$L__BB1_5;
$L__BB1_6:
	setp.eq.s32 	%p5, %r6, 0;
	@%p5 bra 	$L__BB1_15;
	and.b32  	%r10, %r3, 7;
	setp.lt.u32 	%p6, %r6, 8;
	@%p6 bra 	$L__BB1_9;
	cvt.u64.u32 	%rd46, %r145;
	add.s64 	%rd47, %rd1, %rd46;
	ld.global.s8 	%r78, [%rd47];
	add.s32 	%r79, %r78, -96;
	mul.wide.u32 	%rd48, %r145, 4;
	add.s64 	%rd49, %rd2, %rd48;
	st.local.u32 	[%rd49], %r79;
	ld.global.s8 	%r80, [%rd47+1];
	add.s32 	%r81, %r80, -96;
	st.local.u32 	[%rd49+4], %r81;
	ld.global.s8 	%r82, [%rd47+2];
	add.s32 	%r83, %r82, -96;
	st.local.u32 	[%rd49+8], %r83;
	ld.global.s8 	%r84, [%rd47+3];
	add.s32 	%r85, %r84, -96;
	st.local.u32 	[%rd49+12], %r85;
	ld.global.s8 	%r86, [%rd47+4];
	add.s32 	%r87, %r86, -96;
	st.local.u32 	[%rd49+16], %r87;
	ld.global.s8 	%r88, [%rd47+5];
	add.s32 	%r89, %r88, -96;
	st.local.u32 	[%rd49+20], %r89;
	ld.global.s8 	%r90, [%rd47+6];
	add.s32 	%r91, %r90, -96;
	st.local.u32 	[%rd49+24], %r91;
	ld.global.s8 	%r92, [%rd47+7];
	add.s32 	%r93, %r92, -96;
	st.local.u32 	[%rd49+28], %r93;
	add.s32 	%r145, %r145, 8;
$L__BB1_9:
	setp.eq.s32 	%p7, %r10, 0;
	@%p7 bra 	$L__BB1_15;
	setp.lt.u32 	%p8, %r10, 4;
	@%p8 bra 	$L__BB1_12;
	cvt.u64.u32 	%rd50, %r145;
	add.s64 	%rd51, %rd1, %rd50;
	ld.global.s8 	%r94, [%rd51];
	add.s32 	%r95, %r94, -96;
	mul.wide.u32 	%rd52, %r145, 4;
	add.s64 	%rd53, %rd2, %rd52;
	st.local.u32 	[%rd53], %r95;
	ld.global.s8 	%r96, [%rd51+1];
	add.s32 	%r97, %r96, -96;
	st.local.u32 	[%rd53+4], %r97;
	ld.global.s8 	%r98, [%rd51+2];
	add.s32 	%r99, %r98, -96;
	st.local.u32 	[%rd53+8], %r99;
	ld.global.s8 	%r100, [%rd51+3];
	add.s32 	%r101, %r100, -96;
	st.local.u32 	[%rd53+12], %r101;
	add.s32 	%r145, %r145, 4;
$L__BB1_12:
	and.b32  	%r102, %r3, 3;
	setp.eq.s32 	%p9, %r102, 0;
	@%p9 bra 	$L__BB1_15;
	cvt.u64.u32 	%rd54, %r145;
	mul.wide.u32 	%rd55, %r145, 4;
	add.s64 	%rd249, %rd2, %rd55;
	add.s64 	%rd248, %rd1, %rd54;
	neg.s32 	%r148, %r102;
$L__BB1_14:
	.pragma "nounroll";
	ld.global.s8 	%r104, [%rd248];
	add.s32 	%r105, %r104, -96;
	st.local.u32 	[%rd249], %r105;
	add.s64 	%rd249, %rd249, 4;
	add.s64 	%rd248, %rd248, 1;
	add.s32 	%r148, %r148, 1;
	setp.ne.s32 	%p10, %r148, 0;
	@%p10 bra 	$L__BB1_14;
$L__BB1_15:
	setp.lt.u32 	%p11, %r3, 16;
	mov.b64 	%rd260, 0;
	mov.u32 	%r153, %r3;
	@%p11 bra 	$L__BB1_19;
	and.b32  	%r106, %r3, -16;
	neg.s32 	%r150, %r106;
	mov.b64 	%rd260, 0;
$L__BB1_17:
	.pragma "nounroll";
	add.s32 	%r107, %r151, 6;
	mul.wide.u32 	%rd59, %r107, 4;
	add.s64 	%rd60, %rd2, %rd59;
	ld.local.s32 	%rd61, [%rd60];
	{ // callseq 0, 0
	.param .b32 param0;
	st.param.b32 	[param0], %r107;
	.param .b64 retval0;
	call.uni (retval0), 
	_Z6my_powxi, 
	(
	param0
	);
	ld.param.b64 	%rd62, [retval0];
	} // callseq 0
	mad.lo.s64 	%rd64, %rd62, %rd61, %rd260;
	add.s32 	%r108, %r151, 5;
	mul.wide.u32 	%rd65, %r108, 4;
	add.s64 	%rd66, %rd2, %rd65;
	ld.local.s32 	%rd67, [%rd66];
	{ // callseq 1, 0
	.param .b32 param0;
	st.param.b32 	[param0], %r108;
	.param .b64 retval0;
	call.uni (retval0), 
	_Z6my_powxi, 
	(
	param0
	);
	ld.param.b64 	%rd68, [retval0];
	} // callseq 1
	mad.lo.s64 	%rd70, %rd68, %rd67, %rd64;
	add.s32 	%r109, %r151, 4;
	mul.wide.u32 	%rd71, %r109, 4;
	add.s64 	%rd72, %rd2, %rd71;
	ld.local.s32 	%rd73, [%rd72];
	{ // callseq 2, 0
	.param .b32 param0;
	st.param.b32 	[param0], %r109;
	.param .b64 retval0;
	call.uni (retval0), 
	_Z6my_powxi, 
	(
	param0
	);
	ld.param.b64 	%rd74, [retval0];
	} // callseq 2
	mad.lo.s64 	%rd76, %rd74, %rd73, %rd70;
	add.s32 	%r110, %r151, 3;
	mul.wide.u32 	%rd77, %r110, 4;
	add.s64 	%rd78, %rd2, %rd77;
	ld.local.s32 	%rd79, [%rd78];
	{ // callseq 3, 0
	.param .b32 param0;
	st.param.b32 	[param0], %r110;
	.param .b64 retval0;
	call.uni (retval0), 
	_Z6my_powxi, 
	(
	param0
	);
	ld.param.b64 	%rd80, [retval0];
	} // callseq 3
	mad.lo.s64 	%rd82, %rd80, %rd79, %rd76;
	add.s32 	%r111, %r151, 2;
	mul.wide.u32 	%rd83, %r111, 4;
	add.s64 	%rd84, %rd2, %rd83;
	ld.local.s32 	%rd85, [%rd84];
	{ // callseq 4, 0
	.param .b32 param0;
	st.param.b32 	[param0], %r111;
	.param .b64 retval0;
	call.uni (retval0), 
	_Z6my_powxi, 
	(
	param0
	);
	ld.param.b64 	%rd86, [retval0];
	} // callseq 4
	mad.lo.s64 	%rd88, %rd86, %rd85, %rd82;
	add.s32 	%r112, %r151, 1;
	mul.wide.u32 	%rd89, %r112, 4;
	add.s64 	%rd90, %rd2, %rd89;
	ld.local.s32 	%rd91, [%rd90];
	{ // callseq 5, 0
	.param .b32 param0;
	st.param.b32 	[param0], %r112;
	.param .b64 retval0;
	call.uni (retval0), 
	_Z6my_powxi, 
	(
	param0
	);
	ld.param.b64 	%rd92, [retval0];
	} // callseq 5
	mad.lo.s64 	%rd94, %rd92, %rd91, %rd88;
	add.s32 	%r113, %r151, -9;
	mul.wide.u32 	%rd95, %r151, 4;
	add.s64 	%rd96, %rd2, %rd95;
	ld.local.s32 	%rd97, [%rd96];
	{ // callseq 6, 0
	.param .b32 param0;
	st.param.b32 	[param0], %r151;
	.param .b64 retval0;
	call.uni (retval0), 
	_Z6my_powxi, 
	(
	param0
	);
	ld.param.b64 	%rd98, [retval0];
	} // callseq 6
	mad.lo.s64 	%rd100, %rd98, %rd97, %rd94;
	add.s32 	%r114, %r151, -1;
	mul.wide.u32 	%rd101, %r114, 4;
	add.s64 	%rd102, %rd2, %rd101;
	ld.local.s32 	%rd103, [%rd102];
	{ // callseq 7, 0
	.param .b32 param0;
	st.param.b32 	[param0], %r114;
	.param .b64 retval0;
	call.uni (retval0), 
	_Z6my_powxi, 
	(
	param0
	);
	ld.param.b64 	%rd104, [retval0];
	} // callseq 7
	mad.lo.s64 	%rd106, %rd104, %rd103, %rd100;
	add.s32 	%r115, %r151, -2;
	mul.wide.u32 	%rd107, %r115, 4;
	add.s64 	%rd108, %rd2, %rd107;
	ld.local.s32 	%rd109, [%rd108];
	{ // callseq 8, 0
	.param .b32 param0;
	st.param.b32 	[param0], %r115;
	.param .b64 retval0;
	call.uni (retval0), 
	_Z6my_powxi, 
	(
	param0
	);
	ld.param.b64 	%rd110, [retval0];
	} // callseq 8
	mad.lo.s64 	%rd112, %rd110, %rd109, %rd106;
	add.s32 	%r116, %r151, -3;
	mul.wide.u32 	%rd113, %r116, 4;
	add.s64 	%rd114, %rd2, %rd113;
	ld.local.s32 	%rd115, [%rd114];
	{ // callseq 9, 0
	.param .b32 param0;
	st.param.b32 	[param0], %r116;
	.param .b64 retval0;
	call.uni (retval0), 
	_Z6my_powxi, 
	(
	param0
	);
	ld.param.b64 	%rd116, [retval0];
	} // callseq 9
	mad.lo.s64 	%rd118, %rd116, %rd115, %rd112;
	add.s32 	%r117, %r151, -4;
	mul.wide.u32 	%rd119, %r117, 4;
	add.s64 	%rd120, %rd2, %rd119;
	ld.local.s32 	%rd121, [%rd120];
	{ // callseq 10, 0
	.param .b32 param0;
	st.param.b32 	[param0], %r117;
	.param .b64 retval0;
	call.uni (retval0), 
	_Z6my_powxi, 
	(
	param0
	);
	ld.param.b64 	%rd122, [retval0];
	} // callseq 10
	mad.lo.s64 	%rd124, %rd122, %rd121, %rd118;
	add.s32 	%r118, %r151, -5;
	mul.wide.u32 	%rd125, %r118, 4;
	add.s64 	%rd126, %rd2, %rd125;
	ld.local.s32 	%rd127, [%rd126];
	{ // callseq 11, 0
	.param .b32 param0;
	st.param.b32 	[param0], %r118;
	.param .b64 retval0;
	call.uni (retval0), 
	_Z6my_powxi, 
	(
	param0
	);
	ld.param.b64 	%rd128, [retval0];
	} // callseq 11
	mad.lo.s64 	%rd130, %rd128, %rd127, %rd124;
	add.s32 	%r119, %r151, -6;
	mul.wide.u32 	%rd131, %r119, 4;
	add.s64 	%rd132, %rd2, %rd131;
	ld.local.s32 	%rd133, [%rd132];
	{ // callseq 12, 0
	.param .b32 param0;
	st.param.b32 	[param0], %r119;
	.param .b64 retval0;
	call.uni (retval0), 
	_Z6my_powxi, 
	(
	param0
	);
	ld.param.b64 	%rd134, [retval0];
	} // callseq 12
	mad.lo.s64 	%rd136, %rd134, %rd133, %rd130;
	add.s32 	%r120, %r151, -7;
	mul.wide.u32 	%rd137, %r120, 4;
	add.s64 	%rd138, %rd2, %rd137;
	ld.local.s32 	%rd139, [%rd138];
	{ // callseq 13, 0
	.param .b32 param0;
	st.param.b32 	[param0], %r120;
	.param .b64 retval0;
	call.uni (retval0), 
	_Z6my_powxi, 
	(
	param0
	);
	ld.param.b64 	%rd140, [retval0];
	} // callseq 13
	mad.lo.s64 	%rd142, %rd140, %rd139, %rd136;
	add.s32 	%r121, %r151, -8;
	mul.wide.u32 	%rd143, %r121, 4;
	add.s64 	%rd144, %rd2, %rd143;
	ld.local.s32 	%rd145, [%rd144];
	{ // callseq 14, 0
	.param .b32 param0;
	st.param.b32 	[param0], %r121;
	.param .b64 retval0;
	call.uni (retval0), 
	_Z6my_powxi, 
	(
	param0
	);
	ld.param.b64 	%rd146, [retval0];
	} // callseq 14
	mad.lo.s64 	%rd148, %rd146, %rd145, %rd142;
	mul.wide.u32 	%rd149, %r113, 4;
	add.s64 	%rd150, %rd2, %rd149;
	ld.local.s32 	%rd151, [%rd150];
	{ // callseq 15, 0
	.param .b32 param0;
	st.param.b32 	[param0], %r113;
	.param .b64 retval0;
	call.uni (retval0), 
	_Z6my_powxi, 
	(
	param0
	);
	ld.param.b64 	%rd152, [retval0];
	} // callseq 15
	mad.lo.s64 	%rd260, %rd152, %rd151, %rd148;
	add.s32 	%r151, %r151, -16;
	add.s32 	%r150, %r150, 16;
	setp.ne.s32 	%p12, %r150, 0;
	@%p12 bra 	$L__BB1_17;
	add.s32 	%r153, %r151, 7;
$L__BB1_19:
	setp.eq.s32 	%p13, %r6, 0;
	@%p13 bra 	$L__BB1_28;
	and.b32  	%r27, %r3, 7;
	setp.lt.u32 	%p14, %r6, 8;
	@%p14 bra 	$L__BB1_22;
	add.s32 	%r122, %r153, -1;
	mul.wide.u32 	%rd155, %r122, 4;
	add.s64 	%rd156, %rd2, %rd155;
	ld.local.s32 	%rd157, [%rd156];
	{ // callseq 16, 0
	.param .b32 param0;
	st.param.b32 	[param0], %r122;
	.param .b64 retval0;
	call.uni (retval0), 
	_Z6my_powxi, 
	(
	param0
	);
	ld.param.b64 	%rd158, [retval0];
	} // callseq 16
	mad.lo.s64 	%rd160, %rd158, %rd157, %rd260;
	add.s32 	%r123, %r153, -2;
	mul.wide.u32 	%rd161, %r123, 4;
	add.s64 	%rd162, %rd2, %rd161;
	ld.local.s32 	%rd163, [%rd162];
	{ // callseq 17, 0
	.param .b32 param0;
	st.param.b32 	[param0], %r123;
	.param .b64 retval0;
	call.uni (retval0), 
	_Z6my_powxi, 
	(
	param0
	);
	ld.param.b64 	%rd164, [retval0];
	} // callseq 17
	mad.lo.s64 	%rd166, %rd164, %rd163, %rd160;
	add.s32 	%r124, %r153, -3;
	mul.wide.u32 	%rd167, %r124, 4;
	add.s64 	%rd168, %rd2, %rd167;
	ld.local.s32 	%rd169, [%rd168];
	{ // callseq 18, 0
	.param .b32 param0;
	st.param.b32 	[param0], %r124;
	.param .b64 retval0;
	call.uni (retval0), 
	_Z6my_powxi, 
	(
	param0
	);
	ld.param.b64 	%rd170, [retval0];
	} // callseq 18
	mad.lo.s64 	%rd172, %rd170, %rd169, %rd166;
	add.s32 	%r125, %r153, -4;
	mul.wide.u32 	%rd173, %r125, 4;
	add.s64 	%rd174, %rd2, %rd173;
	ld.local.s32 	%rd175, [%rd174];
	{ // callseq 19, 0
	.param .b32 param0;
	st.param.b32 	[param0], %r125;
	.param .b64 retval0;
	call.uni (retval0), 
	_Z6my_powxi, 
	(
	param0
	);
	ld.param.b64 	%rd176, [retval0];
	} // callseq 19
	mad.lo.s64 	%rd178, %rd176, %rd175, %rd172;
	add.s32 	%r126, %r153, -5;
	mul.wide.u32 	%rd179, %r126, 4;
	add.s64 	%rd180, %rd2, %rd179;
	ld.local.s32 	%rd181, [%rd180];
	{ // callseq 20, 0
	.param .b32 param0;
	st.param.b32 	[param0], %r126;
	.param .b64 retval0;
	call.uni (retval0), 
	_Z6my_powxi, 
	(
	param0
	);
	ld.param.b64 	%rd182, [retval0];
	} // callseq 20
	mad.lo.s64 	%rd184, %rd182, %rd181, %rd178;
	add.s32 	%r127, %r153, -6;
	mul.wide.u32 	%rd185, %r127, 4;
	add.s64 	%rd186, %rd2, %rd185;
	ld.local.s32 	%rd187, [%rd186];
	{ // callseq 21, 0
	.param .b32 param0;
	st.param.b32 	[param0], %r127;
	.param .b64 retval0;
	call.uni (retval0), 
	_Z6my_powxi, 
	(
	param0
	);
	ld.param.b64 	%rd188, [retval0];
	} // callseq 21
	mad.lo.s64 	%rd190, %rd188, %rd187, %rd184;
	add.s32 	%r128, %r153, -7;
	mul.wide.u32 	%rd191, %r128, 4;
	add.s64 	%rd192, %rd2, %rd191;
	ld.local.s32 	%rd193, [%rd192];
	{ // callseq 22, 0
	.param .b32 param0;
	st.param.b32 	[param0], %r128;
	.param .b64 retval0;
	call.uni (retval0), 
	_Z6my_powxi, 
	(
	param0
	);
	ld.param.b64 	%rd194, [retval0];
	} // callseq 22
	mad.lo.s64 	%rd196, %rd194, %rd193, %rd190;
	add.s32 	%r153, %r153, -8;
	mul.wide.u32 	%rd197, %r153, 4;
	add.s64 	%rd198, %rd2, %rd197;
	ld.local.s32 	%rd199, [%rd198];
	{ // callseq 23, 0
	.param .b32 param0;
	st.param.b32 	[param0], %r153;
	.param .b64 retval0;
	call.uni (retval0), 
	_Z6my_powxi, 
	(
	param0
	);
	ld.param.b64 	%rd200, [retval0];
	} // callseq 23
	mad.lo.s64 	%rd260, %rd200, %rd199, %rd196;
$L__BB1_22:
	setp.eq.s32 	%p15, %r27, 0;
	@%p15 bra 	$L__BB1_28;
	setp.lt.u32 	%p16, %r27, 4;
	@%p16 bra 	$L__BB1_25;
	add.s32 	%r129, %r153, -1;
	mul.wide.u32 	%rd203, %r129, 4;
	add.s64 	%rd204, %rd2, %rd203;
	ld.local.s32 	%rd205, [%rd204];
	{ // callseq 24, 0
	.param .b32 param0;
	st.param.b32 	[param0], %r129;
	.param .b64 retval0;
	call.uni (retval0), 
	_Z6my_powxi, 
	(
	param0
	);
	ld.param.b64 	%rd206, [retval0];
	} // callseq 24
	mad.lo.s64 	%rd208, %rd206, %rd205, %rd260;
	add.s32 	%r130, %r153, -2;
	mul.wide.u32 	%rd209, %r130, 4;
	add.s64 	%rd210, %rd2, %rd209;
	ld.local.s32 	%rd211, [%rd210];
	{ // callseq 25, 0
	.param .b32 param0;
	st.param.b32 	[param0], %r130;
	.param .b64 retval0;
	call.uni (retval0), 
	_Z6my_powxi, 
	(
	param0
	);
	ld.param.b64 	%rd212, [retval0];
	} // callseq 25
	mad.lo.s64 	%rd214, %rd212, %rd211, %rd208;
	add.s32 	%r131, %r153, -3;
	mul.wide.u32 	%rd215, %r131, 4;
	add.s64 	%rd216, %rd2, %rd215;
	ld.local.s32 	%rd217, [%rd216];
	{ // callseq 26, 0
	.param .b32 param0;
	st.param.b32 	[param0], %r131;
	.param .b64 retval0;
	call.uni (retval0), 
	_Z6my_powxi, 
	(
	param0
	);
	ld.param.b64 	%rd218, [retval0];
	} // callseq 26
	mad.lo.s64 	%rd220, %rd218, %rd217, %rd214;
	add.s32 	%r153, %r153, -4;
	mul.wide.u32 	%rd221, %r153, 4;
	add.s64 	%rd222, %rd2, %rd221;
	ld.local.s32 	%rd223, [%rd222];
	{ // callseq 27, 0
	.param .b32 param0;
	st.param.b32 	[param0], %r153;
	.param .b64 retval0;
	call.uni (retval0), 
	_Z6my_powxi, 
	(
	param0
	);
	ld.param.b64 	%rd224, [retval0];
	} // callseq 27
	mad.lo.s64 	%rd260, %rd224, %rd223, %rd220;
$L__BB1_25:
	and.b32  	%r132, %r3, 3;
	setp.eq.s32 	%p17, %r132, 0;
	@%p17 bra 	$L__BB1_28;
	neg.s32 	%r155, %r132;
$L__BB1_27:
	.pragma "nounroll";
	add.s32 	%r153, %r153, -1;
	mul.wide.u32 	%rd226, %r153, 4;
	add.s64 	%rd227, %rd2, %rd226;
	ld.local.s32 	%rd228, [%rd227];
	{ // callseq 28, 0
	.param .b32 param0;
	st.param.b32 	[param0], %r153;
	.param .b64 retval0;
	call.uni (retval0), 
	_Z6my_powxi, 
	(
	param0
	);
	ld.param.b64 	%rd229, [retval0];
	} // callseq 28
	mad.lo.s64 	%rd260, %rd229, %rd228, %rd260;
	add.s32 	%r155, %r155, 1;
	setp.ne.s32 	%p18, %r155, 0;
	@%p18 bra 	$L__BB1_27;
$L__BB1_28:
	{ // callseq 29, 0
	.param .b32 param0;
	st.param.b32 	[param0], %r3;
	.param .b64 retval0;
	call.uni (retval0), 
	_Z6my_powxi, 
	(
	param0
	);
	ld.param.b64 	%rd231, [retval0];
	} // callseq 29
	setp.le.s64 	%p19, %rd231, %rd261;
	@%p19 bra 	$L__BB1_37;
	mov.u32 	%r134, %nctaid.x;
	mul.lo.s32 	%r135, %r1, %r134;
	cvt.u64.u32 	%rd32, %r135;
$L__BB1_30:
	setp.ne.s64 	%p20, %rd261, %rd260;
	@%p20 bra 	$L__BB1_36;
	mov.u64 	%rd233, $str;
	cvta.global.u64 	%rd234, %rd233;
	{ // callseq 30, 0
	.param .b64 param0;
	st.param.b64 	[param0], %rd234;
	.param .b64 param1;
	st.param.b64 	[param1], 0;
	.param .b32 retval0;
	call.uni (retval0), 
	vprintf, 
	(
	param0, 
	param1
	);
	ld.param.b32 	%r136, [retval0];
	} // callseq 30
	st.local.u64 	[%rd4], %rd260;
	mov.u64 	%rd235, $str$1;
	cvta.global.u64 	%rd236, %rd235;
	{ // callseq 31, 0
	.param .b64 param0;
	st.param.b64 	[param0], %rd236;
	.param .b64 param1;
	st.param.b64 	[param1], %rd42;
	.param .b32 retval0;
	call.uni (retval0), 
	vprintf, 
	(
	param0, 
	param1
	);
	ld.param.b32 	%r138, [retval0];
	} // callseq 31
	setp.eq.s64 	%p22, %rd260, 0;
	mov.b64 	%rd263, 0;
	@%p22 bra 	$L__BB1_35;
	mov.b32 	%r157, 0;
$L__BB1_33:
	mul.hi.u64 	%rd238, %rd260, -7515340178177965473;
	shr.u64 	%rd35, %rd238, 4;
	mul.lo.s64 	%rd239, %rd35, 27;
	sub.s64 	%rd240, %rd260, %rd239;
	cvt.u16.u64 	%rs2, %rd240;
	add.s16 	%rs3, %rs2, 96;
	add.s32 	%r38, %r157, 1;
	cvt.u64.u32 	%rd241, %r157;
	add.s64 	%rd242, %rd3, %rd241;
	st.local.u8 	[%rd242], %rs3;
	setp.gt.u64 	%p23, %rd260, 26;
	mov.u32 	%r157, %r38;
	mov.u64 	%rd260, %rd35;
	@%p23 bra 	$L__BB1_33;
	cvt.u64.u32 	%rd263, %r38;
$L__BB1_35:
	add.s64 	%rd243, %rd3, %rd263;
	mov.b16 	%rs4, 0;
	st.local.u8 	[%rd243], %rs4;
	st.local.u64 	[%rd4], %rd41;
	mov.u64 	%rd245, $str$2;
	cvta.global.u64 	%rd246, %rd245;
	{ // callseq 32, 0
	.param .b64 param0;
	st.param.b64 	[param0], %rd246;
	.param .b64 param1;
	st.param.b64 	[param1], %rd42;
	.param .b32 retval0;
	call.uni (retval0), 
	vprintf, 
	(
	param0, 
	param1
	);
	ld.param.b32 	%r141, [retval0];
	} // callseq 32
	bra.uni 	$L__BB1_37;
$L__BB1_36:
	add.s64 	%rd261, %rd261, %rd32;
	setp.lt.s64 	%p21, %rd261, %rd231;
	@%p21 bra 	$L__BB1_30;
$L__BB1_37:
	ret;

}


// ===== COMPILED SASS (sm_100) =====

	.target	sm_100

	.elftype	@"ET_EXEC"


//--------------------- .note.nv.tkinfo           --------------------------
	.section	.note.nv.tkinfo,"",@"SHT_NOTE"
	.sectionflags	@"SHF_NOTE_NV_TKINFO"
	.tkinfo
        /*0018*/ 	.word	0x00000002
        /*0030*/ 	.string	""
        /*0030*/ 	.string	"ptxas"
        /*0030*/ 	.string	"Cuda compilation tools, release 13.0, V13.0.88"
        /*0030*/ 	.string	"Build cuda_13.0.r13.0/compiler.36424714_0"
        /*0030*/ 	.string	"-arch sm_100 -m 64 "



//--------------------- .note.nv.cuinfo           --------------------------
	.section	.note.nv.cuinfo,"",@"SHT_NOTE"
	.sectionflags	@"SHF_NOTE_NV_CUINFO"
        /*0018*/ 	.short	0x0002
        /*001a*/ 	.short	0x0064
        /*001c*/ 	.short	0x0082
	.zero		2


//--------------------- .nv.info                  --------------------------
	.section	.nv.info,"",@"SHT_CUDA_INFO"
	.align	4


	//----- nvinfo : EIATTR_REGCOUNT
	.align		4
        /*0000*/ 	.byte	0x04, 0x2f
        /*0002*/ 	.short	(.L_4 - .L_3)
	.align		4
.L_3:
        /*0004*/ 	.word	index@(_Z10bruteForcePc)
        /*0008*/ 	.word	0x00000022


	//----- nvinfo : EIATTR_FRAME_SIZE
	.align		4
.L_4:
        /*000c*/ 	.byte	0x04, 0x11
        /*000e*/ 	.short	(.L_6 - .L_5)
	.align		4
.L_5:
        /*0010*/ 	.word	index@($_Z10bruteForcePc$_Z6my_powxi)
        /*0014*/ 	.word	0x00000070


	//----- nvinfo : EIATTR_FRAME_SIZE
	.align		4
.L_6:
        /*0018*/ 	.byte	0x04, 0x11
        /*001a*/ 	.short	(.L_8 - .L_7)
	.align		4
.L_7:
        /*001c*/ 	.word	index@(_Z10bruteForcePc)
        /*0020*/ 	.word	0x00000070


	//----- nvinfo : EIATTR_MIN_STACK_SIZE
	.align		4
.L_8:
        /*0024*/ 	.byte	0x04, 0x12
        /*0026*/ 	.short	(.L_10 - .L_9)
	.align		4
.L_9:
        /*0028*/ 	.word	index@(_Z10bruteForcePc)
        /*002c*/ 	.word	0x00000070
.L_10:


//--------------------- .nv.compat                --------------------------
	.section	.nv.compat,"",@"SHT_CUDA_COMPAT_INFO"
	.align	4
        /*0000*/ 	.byte	0x02, 0x09, 0x00, 0x00, 0x02, 0x02, 0x01, 0x00, 0x02, 0x05, 0x05, 0x00, 0x03, 0x07, 0x01, 0x01
        /*0010*/ 	.byte	0x02, 0x03, 0x00, 0x00, 0x02, 0x06, 0x01, 0x00, 0x04, 0x0b, 0x08, 0x00, 0x09, 0x00, 0x00, 0x00
        /*0020*/ 	.byte	0x00, 0x00, 0x00, 0x00


//--------------------- .nv.info._Z10bruteForcePc --------------------------
	.section	.nv.info._Z10bruteForcePc,"",@"SHT_CUDA_INFO"
	.sectionflags	@""
	.align	4


	//----- nvinfo : EIATTR_CUDA_API_VERSION
	.align		4
        /*0000*/ 	.byte	0x04, 0x37
        /*0002*/ 	.short	(.L_12 - .L_11)
.L_11:
        /*0004*/ 	.word	0x00000082


	//----- nvinfo : EIATTR_KPARAM_INFO
	.align		4
.L_12:
        /*0008*/ 	.byte	0x04, 0x17
        /*000a*/ 	.short	(.L_14 - .L_13)
.L_13:
        /*000c*/ 	.word	0x00000000
        /*0010*/ 	.short	0x0000
        /*0012*/ 	.short	0x0000
        /*0014*/ 	.byte	0x00, 0xf5, 0x21, 0x00


	//----- nvinfo : EIATTR_SPARSE_MMA_MASK
	.align		4
.L_14:
        /*0018*/ 	.byte	0x03, 0x50
        /*001a*/ 	.short	0x0000


	//----- nvinfo : EIATTR_MAXREG_COUNT
	.align		4
        /*001c*/ 	.byte	0x03, 0x1b
        /*001e*/ 	.short	0x00ff


	//----- nvinfo : EIATTR_EXTERNS
	.align		4
        /*0020*/ 	.byte	0x04, 0x0f
        /*0022*/ 	.short	(.L_16 - .L_15)


	//   ....[0]....
	.align		4
.L_15:
        /*0024*/ 	.word	index@(vprintf)


	//----- nvinfo : EIATTR_MERCURY_ISA_VERSION
	.align		4
.L_16:
        /*0028*/ 	.byte	0x03, 0x5f
        /*002a*/ 	.short	0x0101


	//----- nvinfo : EIATTR_VRC_CTA_INIT_COUNT
	.align		4
        /*002c*/ 	.byte	0x02, 0x4a
	.zero		1
	.zero		1


	//----- nvinfo : EIATTR_SYSCALL_OFFSETS
	.align		4
        /*0030*/ 	.byte	0x04, 0x46
        /*0032*/ 	.short	(.L_18 - .L_17)


	//   ....[0]....
.L_17:
        /*0034*/ 	.word	0x00002230


	//   ....[1]....
        /*0038*/ 	.word	0x000022e0


	//   ....[2]....
        /*003c*/ 	.word	0x00002560


	//----- nvinfo : EIATTR_EXIT_INSTR_OFFSETS
	.align		4
.L_18:
        /*0040*/ 	.byte	0x04, 0x1c
        /*0042*/ 	.short	(.L_20 - .L_19)


	//   ....[0]....
.L_19:
        /*0044*/ 	.word	0x000020e0


	//   ....[1]....
        /*0048*/ 	.word	0x000021a0


	//   ....[2]....
        /*004c*/ 	.word	0x00002570


	//----- nvinfo : EIATTR_CRS_STACK_SIZE
	.align		4
.L_20:
        /*0050*/ 	.byte	0x04, 0x1e
        /*0052*/ 	.short	(.L_22 - .L_21)
.L_21:
        /*0054*/ 	.word	0x00000000


	//----- nvinfo : EIATTR_CBANK_PARAM_SIZE
	.align		4
.L_22:
        /*0058*/ 	.byte	0x03, 0x19
        /*005a*/ 	.short	0x0008


	//----- nvinfo : EIATTR_PARAM_CBANK
	.align		4
        /*005c*/ 	.byte	0x04, 0x0a
        /*005e*/ 	.short	(.L_24 - .L_23)
	.align		4
.L_23:
        /*0060*/ 	.word	index@(.nv.constant0._Z10bruteForcePc)
        /*0064*/ 	.short	0x0380
        /*0066*/ 	.short	0x0008


	//----- nvinfo : EIATTR_SW_WAR
	.align		4
.L_24:
        /*0068*/ 	.byte	0x04, 0x36
        /*006a*/ 	.short	(.L_26 - .L_25)
.L_25:
        /*006c*/ 	.word	0x00000008
.L_26:


//--------------------- .nv.callgraph             --------------------------
	.section	.nv.callgraph,"",@"SHT_CUDA_CALLGRAPH"
	.align	4
	.sectionentsize	8
	.align		4
        /*0000*/ 	.word	0x00000000
	.align		4
        /*0004*/ 	.word	0xffffffff
	.align		4
        /*0008*/ 	.word	index@(_Z10bruteForcePc)
	.align		4
        /*000c*/ 	.word	index@(vprintf)
	.align		4
        /*0010*/ 	.word	0x00000000
	.align		4
        /*0014*/ 	.word	0xfffffffe
	.align		4
        /*0018*/ 	.word	0x00000000
	.align		4
        /*001c*/ 	.word	0xfffffffd
	.align		4
        /*0020*/ 	.word	0x00000000
	.align		4
        /*0024*/ 	.word	0xfffffffc


//--------------------- .nv.constant4             --------------------------
	.section	.nv.constant4,"a",@progbits
	.align	8
	.align		8
.nv.constant4:
        /*0000*/ 	.dword	vprintf
	.align		8
        /*0008*/ 	.dword	$str
	.align		8
        /*0010*/ 	.dword	$str$1
	.align		8
        /*0018*/ 	.dword	$str$2


//--------------------- .text._Z10bruteForcePc    --------------------------
	.section	.text._Z10bruteForcePc,"ax",@progbits
	.align	128
        .global         _Z10bruteForcePc
        .type           _Z10bruteForcePc,@function
        .size           _Z10bruteForcePc,(.L_x_30 - _Z10bruteForcePc)
        .other          _Z10bruteForcePc,@"STO_CUDA_ENTRY STV_DEFAULT"
_Z10bruteForcePc:
.text._Z10bruteForcePc:
[----:B------:R-:W0:Y:S01]  /*0000*/  LDC R1, c[0x0][0x37c] ;  /* 0x0000df00ff017b82 */ /* 0x000e220000000800 */
[----:B------:R-:W1:Y:S01]  /*0010*/  S2R R5, SR_TID.X ;  /* 0x0000000000057919 */ /* 0x000e620000002100 */
[----:B------:R-:W2:Y:S06]  /*0020*/  LDCU UR4, c[0x0][0x2f8] ;  /* 0x00005f00ff0477ac */ /* 0x000eac0008000800 */
[----:B------:R-:W1:Y:S01]  /*0030*/  S2UR UR8, SR_CTAID.X ;  /* 0x00000000000879c3 */ /* 0x000e620000002500 */
[----:B0-----:R-:W-:Y:S02]  /*0040*/  VIADD R1, R1, 0xffffff90 ;  /* 0xffffff9001017836 */ /* 0x001fe40000000000 */
[----:B------:R-:W-:Y:S01]  /*0050*/  HFMA2 R3, -RZ, RZ, 0, 0 ;  /* 0x00000000ff037431 */ /* 0x000fe200000001ff */
[----:B------:R-:W0:Y:S01]  /*0060*/  LDCU UR5, c[0x0][0x2fc] ;  /* 0x00005f80ff0577ac */ /* 0x000e220008000800 */
[----:B------:R-:W-:Y:S01]  /*0070*/  IMAD.MOV.U32 R8, RZ, RZ, RZ ;  /* 0x000000ffff087224 */ /* 0x000fe200078e00ff */
[----:B------:R-:W3:Y:S02]  /*0080*/  LDCU.64 UR6, c[0x0][0x358] ;  /* 0x00006b00ff0677ac */ /* 0x000ee40008000a00 */
[----:B------:R-:W1:Y:S01]  /*0090*/  LDC R0, c[0x0][0x360] ;  /* 0x0000d800ff007b82 */ /* 0x000e620000000800 */
[----:B------:R-:W4:Y:S01]  /*00a0*/  LDCU.64 UR10, c[0x0][0x380] ;  /* 0x00007000ff0a77ac */ /* 0x000f220008000a00 */
[----:B--2---:R-:W-:Y:S01]  /*00b0*/  IADD3 R18, P0, PT, R1, UR4, RZ ;  /* 0x0000000401127c10 */ /* 0x004fe2000ff1e0ff */
[----:B------:R-:W-:-:S03]  /*00c0*/  UMOV UR4, 0xfffffff9 ;  /* 0xfffffff900047882 */ /* 0x000fc60000000000 */
[C---:B------:R-:W-:Y:S01]  /*00d0*/  IADD3 R16, P1, PT, R18.reuse, 0x50, RZ ;  /* 0x0000005012107810 */ /* 0x040fe20007f3e0ff */
[----:B0-----:R-:W-:Y:S01]  /*00e0*/  IMAD.X R2, RZ, RZ, UR5, P0 ;  /* 0x00000005ff027e24 */ /* 0x001fe200080e06ff */
[----:B------:R-:W-:-:S03]  /*00f0*/  IADD3 R18, P2, PT, R18, 0x68, RZ ;  /* 0x0000006812127810 */ /* 0x000fc60007f5e0ff */
[----:B------:R-:W-:Y:S01]  /*0100*/  IMAD.X R17, RZ, RZ, R2, P1 ;  /* 0x000000ffff117224 */ /* 0x000fe200008e0602 */
[----:B------:R-:W-:Y:S01]  /*0110*/  IADD3.X R2, PT, PT, RZ, R2, RZ, P2, !PT ;  /* 0x00000002ff027210 */ /* 0x000fe200017fe4ff */
[----:B-1-34-:R-:W-:-:S08]  /*0120*/  IMAD R4, R0, UR8, R5 ;  /* 0x0000000800047c24 */ /* 0x01afd0000f8e0205 */
.L_x_0:
[----:B------:R-:W-:-:S05]  /*0130*/  IADD3 R6, P0, PT, R8, UR10, RZ ;  /* 0x0000000a08067c10 */ /* 0x000fca000ff1e0ff */
[----:B------:R-:W-:-:S05]  /*0140*/  IMAD.X R7, RZ, RZ, UR11, P0 ;  /* 0x0000000bff077e24 */ /* 0x000fca00080e06ff */
[----:B------:R-:W2:Y:S01]  /*0150*/  LDG.E.U8 R6, desc[UR6][R6.64] ;  /* 0x0000000606067981 */ /* 0x000ea2000c1e1100 */
[----:B------:R-:W-:Y:S01]  /*0160*/  UMOV UR5, UR4 ;  /* 0x0000000400057c82 */ /* 0x000fe20008000000 */
[----:B------:R-:W-:Y:S01]  /*0170*/  UIADD3 UR4, UPT, UPT, UR4, 0x1, URZ ;  /* 0x0000000104047890 */ /* 0x000fe2000fffe0ff */
[----:B------:R-:W-:Y:S01]  /*0180*/  IMAD.MOV.U32 R5, RZ, RZ, R8 ;  /* 0x000000ffff057224 */ /* 0x000fe200078e0008 */
[----:B------:R-:W-:Y:S02]  /*0190*/  IADD3 R8, PT, PT, R8, 0x1, RZ ;  /* 0x0000000108087810 */ /* 0x000fe40007ffe0ff */
[----:B--2---:R-:W-:-:S13]  /*01a0*/  ISETP.NE.AND P0, PT, R6, RZ, PT ;  /* 0x000000ff0600720c */ /* 0x004fda0003f05270 */
[----:B------:R-:W-:Y:S05]  /*01b0*/  @P0 BRA `(.L_x_0) ;  /* 0xfffffffc00dc0947 */ /* 0x000fea000383ffff */
[----:B------:R-:W-:Y:S02]  /*01c0*/  ISETP.NE.AND P0, PT, R5, RZ, PT ;  /* 0x000000ff0500720c */ /* 0x000fe40003f05270 */
[----:B------:R-:W-:-:S11]  /*01d0*/  CS2R R22, SRZ ;  /* 0x0000000000167805 */ /* 0x000fd6000001ff00 */
[----:B------:R-:W-:Y:S05]  /*01e0*/  @!P0 BRA `(.L_x_1) ;  /* 0x0000001c00a48947 */ /* 0x000fea0003800000 */
[C---:B------:R-:W-:Y:S01]  /*01f0*/  ISETP.GE.U32.AND P0, PT, R5.reuse, 0x10, PT ;  /* 0x000000100500780c */ /* 0x040fe20003f06070 */
[----:B------:R-:W-:Y:S01]  /*0200*/  IMAD.MOV.U32 R10, RZ, RZ, RZ ;  /* 0x000000ffff0a7224 */ /* 0x000fe200078e00ff */
[----:B------:R-:W-:-:S04]  /*0210*/  LOP3.LUT R30, R5, 0xf, RZ, 0xc0, !PT ;  /* 0x0000000f051e7812 */ /* 0x000fc800078ec0ff */
[----:B------:R-:W-:-:S07]  /*0220*/  ISETP.NE.AND P1, PT, R30, RZ, PT ;  /* 0x000000ff1e00720c */ /* 0x000fce0003f25270 */
[----:B------:R-:W-:Y:S06]  /*0230*/  @!P0 BRA `(.L_x_2) ;  /* 0x0000000000c88947 */ /* 0x000fec0003800000 */
[----:B------:R-:W-:Y:S01]  /*0240*/  UIADD3 UR4, UP0, UPT, UR10, 0x7, URZ ;  /* 0x000000070a047890 */ /* 0x000fe2000ff1e0ff */
[----:B------:R-:W-:Y:S01]  /*0250*/  LOP3.LUT R6, R5, 0xfffffff0, RZ, 0xc0, !PT ;  /* 0xfffffff005067812 */ /* 0x000fe200078ec0ff */
[----:B------:R-:W-:Y:S01]  /*0260*/  VIADD R31, R1, 0x20 ;  /* 0x00000020011f7836 */ /* 0x000fe20000000000 */
[----:B------:R-:W-:Y:S01]  /*0270*/  LOP3.LUT R10, R5, 0x7ffffff0, RZ, 0xc0, !PT ;  /* 0x7ffffff0050a7812 */ /* 0x000fe200078ec0ff */
[----:B------:R-:W-:Y:S01]  /*0280*/  UIADD3.X UR8, UPT, UPT, URZ, UR11, URZ, UP0, !UPT ;  /* 0x0000000bff087290 */ /* 0x000fe200087fe4ff */
[----:B------:R-:W-:Y:S01]  /*0290*/  IADD3 R8, PT, PT, -R6, RZ, RZ ;  /* 0x000000ff06087210 */ /* 0x000fe20007ffe1ff */
[----:B------:R-:W-:-:S04]  /*02a0*/  IMAD.U32 R6, RZ, RZ, UR4 ;  /* 0x00000004ff067e24 */ /* 0x000fc8000f8e00ff */
[----:B------:R-:W-:-:S07]  /*02b0*/  IMAD.U32 R7, RZ, RZ, UR8 ;  /* 0x00000008ff077e24 */ /* 0x000fce000f8e00ff */
.L_x_3:
[----:B------:R-:W2:Y:S04]  /*02c0*/  LDG.E.S8 R9, desc[UR6][R6.64+-0x7] ;  /* 0xfffff90606097981 */ /* 0x000ea8000c1e1300 */
[----:B------:R-:W3:Y:S04]  /*02d0*/  LDG.E.S8 R11, desc[UR6][R6.64+-0x3] ;  /* 0xfffffd06060b7981 */ /* 0x000ee8000c1e1300 */
[----:B------:R-:W4:Y:S04]  /*02e0*/  LDG.E.S8 R13, desc[UR6][R6.64+-0x6] ;  /* 0xfffffa06060d7981 */ /* 0x000f28000c1e1300 */
[----:B------:R-:W5:Y:S04]  /*02f0*/  LDG.E.S8 R14, desc[UR6][R6.64+-0x5] ;  /* 0xfffffb06060e7981 */ /* 0x000f68000c1e1300 */
        /* <DEDUP_REMOVED lines=9> */
[----:B------:R-:W5:Y:S01]  /*0390*/  LDG.E.S8 R29, desc[UR6][R6.64+0x8] ;  /* 0x00000806061d7981 */ /* 0x000f62000c1e1300 */
[----:B--2---:R-:W-:-:S03]  /*03a0*/  IADD3 R12, PT, PT, R9, -0x60, RZ ;  /* 0xffffffa0090c7810 */ /* 0x004fc60007ffe0ff */
[----:B------:R-:W2:Y:S01]  /*03b0*/  LDG.E.S8 R9, desc[UR6][R6.64+0x1] ;  /* 0x0000010606097981 */ /* 0x000ea2000c1e1300 */
[----:B---3--:R-:W-:-:S03]  /*03c0*/  VIADD R20, R11, 0xffffffa0 ;  /* 0xffffffa00b147836 */ /* 0x008fc60000000000 */
[----:B------:R0:W3:Y:S01]  /*03d0*/  LDG.E.S8 R11, desc[UR6][R6.64+0x5] ;  /* 0x00000506060b7981 */ /* 0x0000e2000c1e1300 */
[----:B------:R-:W-:Y:S02]  /*03e0*/  VIADD R8, R8, 0x10 ;  /* 0x0000001008087836 */ /* 0x000fe40000000000 */
[----:B----4-:R-:W-:-:S03]  /*03f0*/  VIADD R13, R13, 0xffffffa0 ;  /* 0xffffffa00d0d7836 */ /* 0x010fc60000000000 */
[----:B------:R-:W-:Y:S01]  /*0400*/  ISETP.NE.AND P0, PT, R8, RZ, PT ;  /* 0x000000ff0800720c */ /* 0x000fe20003f05270 */
[----:B-----5:R-:W-:Y:S01]  /*0410*/  VIADD R14, R14, 0xffffffa0 ;  /* 0xffffffa00e0e7836 */ /* 0x020fe20000000000 */
[----:B------:R-:W-:Y:S02]  /*0420*/  IADD3 R15, PT, PT, R15, -0x60, RZ ;  /* 0xffffffa00f0f7810 */ /* 0x000fe40007ffe0ff */
[----:B0-----:R-:W-:Y:S01]  /*0430*/  IADD3 R6, P2, PT, R6, 0x10, RZ ;  /* 0x0000001006067810 */ /* 0x001fe20007f5e0ff */
[----:B------:R-:W-:Y:S02]  /*0440*/  VIADD R21, R21, 0xffffffa0 ;  /* 0xffffffa015157836 */ /* 0x000fe40000000000 */
[----:B------:R0:W-:Y:S01]  /*0450*/  STL.128 [R31+-0x20], R12 ;  /* 0xffffe00c1f007387 */ /* 0x0001e20000100c00 */
[----:B------:R-:W-:Y:S01]  /*0460*/  IADD3 R22, PT, PT, R22, -0x60, RZ ;  /* 0xffffffa016167810 */ /* 0x000fe20007ffe0ff */
[----:B------:R-:W-:Y:S01]  /*0470*/  VIADD R23, R23, 0xffffffa0 ;  /* 0xffffffa017177836 */ /* 0x000fe20000000000 */
[----:B------:R-:W-:Y:S01]  /*0480*/  IADD3 R25, PT, PT, R25, -0x60, RZ ;  /* 0xffffffa019197810 */ /* 0x000fe20007ffe0ff */
[----:B------:R-:W-:-:S02]  /*0490*/  VIADD R26, R26, 0xffffffa0 ;  /* 0xffffffa01a1a7836 */ /* 0x000fc40000000000 */
[----:B------:R-:W-:Y:S02]  /*04a0*/  VIADD R27, R27, 0xffffffa0 ;  /* 0xffffffa01b1b7836 */ /* 0x000fe40000000000 */
[----:B0-----:R-:W-:Y:S02]  /*04b0*/  VIADD R13, R19, 0xffffffa0 ;  /* 0xffffffa0130d7836 */ /* 0x001fe40000000000 */
[----:B------:R-:W-:Y:S01]  /*04c0*/  VIADD R14, R28, 0xffffffa0 ;  /* 0xffffffa01c0e7836 */ /* 0x000fe20000000000 */
[----:B------:R-:W-:Y:S01]  /*04d0*/  IADD3 R15, PT, PT, R29, -0x60, RZ ;  /* 0xffffffa01d0f7810 */ /* 0x000fe20007ffe0ff */
[----:B------:R-:W-:Y:S01]  /*04e0*/  STL.128 [R31+-0x10], R20 ;  /* 0xfffff0141f007387 */ /* 0x000fe20000100c00 */
[----:B------:R-:W-:Y:S02]  /*04f0*/  IMAD.X R7, RZ, RZ, R7, P2 ;  /* 0x000000ffff077224 */ /* 0x000fe400010e0607 */
[----:B--2---:R-:W-:Y:S01]  /*0500*/  VIADD R24, R9, 0xffffffa0 ;  /* 0xffffffa009187836 */ /* 0x004fe20000000000 */
[----:B---3--:R-:W-:-:S04]  /*0510*/  IADD3 R12, PT, PT, R11, -0x60, RZ ;  /* 0xffffffa00b0c7810 */ /* 0x008fc80007ffe0ff */
[----:B------:R-:W-:Y:S04]  /*0520*/  STL.128 [R31], R24 ;  /* 0x000000181f007387 */ /* 0x000fe80000100c00 */
[----:B------:R0:W-:Y:S02]  /*0530*/  STL.128 [R31+0x10], R12 ;  /* 0x0000100c1f007387 */ /* 0x0001e40000100c00 */
[----:B0-----:R-:W-:Y:S01]  /*0540*/  IADD3 R31, PT, PT, R31, 0x40, RZ ;  /* 0x000000401f1f7810 */ /* 0x001fe20007ffe0ff */
[----:B------:R-:W-:Y:S06]  /*0550*/  @P0 BRA `(.L_x_3) ;  /* 0xfffffffc00580947 */ /* 0x000fec000383ffff */
.L_x_2:
[----:B------:R-:W-:Y:S01]  /*0560*/  IMAD.U32 R8, RZ, RZ, UR5 ;  /* 0x00000005ff087e24 */ /* 0x000fe2000f8e00ff */
[----:B------:R-:W-:Y:S06]  /*0570*/  @!P1 BRA `(.L_x_4) ;  /* 0x0000000000ec9947 */ /* 0x000fec0003800000 */
[----:B------:R-:W-:Y:S02]  /*0580*/  ISETP.GE.U32.AND P0, PT, R30, 0x8, PT ;  /* 0x000000081e00780c */ /* 0x000fe40003f06070 */
[----:B------:R-:W-:-:S04]  /*0590*/  LOP3.LUT R24, R5, 0x7, RZ, 0xc0, !PT ;  /* 0x0000000705187812 */ /* 0x000fc800078ec0ff */
[----:B------:R-:W-:-:S07]  /*05a0*/  ISETP.NE.AND P1, PT, R24, RZ, PT ;  /* 0x000000ff1800720c */ /* 0x000fce0003f25270 */
[----:B------:R-:W-:Y:S06]  /*05b0*/  @!P0 BRA `(.L_x_5) ;  /* 0x0000000000588947 */ /* 0x000fec0003800000 */
[----:B------:R-:W-:-:S05]  /*05c0*/  IADD3 R6, P0, PT, R10, UR10, RZ ;  /* 0x0000000a0a067c10 */ /* 0x000fca000ff1e0ff */
[----:B------:R-:W-:-:S05]  /*05d0*/  IMAD.X R7, RZ, RZ, UR11, P0 ;  /* 0x0000000bff077e24 */ /* 0x000fca00080e06ff */
[----:B------:R-:W2:Y:S04]  /*05e0*/  LDG.E.S8 R9, desc[UR6][R6.64] ;  /* 0x0000000606097981 */ /* 0x000ea8000c1e1300 */
[----:B------:R-:W3:Y:S04]  /*05f0*/  LDG.E.S8 R13, desc[UR6][R6.64+0x1] ;  /* 0x00000106060d7981 */ /* 0x000ee8000c1e1300 */
[----:B------:R-:W4:Y:S04]  /*0600*/  LDG.E.S8 R14, desc[UR6][R6.64+0x2] ;  /* 0x00000206060e7981 */ /* 0x000f28000c1e1300 */
[----:B------:R-:W5:Y:S04]  /*0610*/  LDG.E.S8 R15, desc[UR6][R6.64+0x3] ;  /* 0x00000306060f7981 */ /* 0x000f68000c1e1300 */
[----:B------:R-:W5:Y:S04]  /*0620*/  LDG.E.S8 R19, desc[UR6][R6.64+0x4] ;  /* 0x0000040606137981 */ /* 0x000f68000c1e1300 */
[----:B------:R-:W5:Y:S04]  /*0630*/  LDG.E.S8 R21, desc[UR6][R6.64+0x5] ;  /* 0x0000050606157981 */ /* 0x000f68000c1e1300 */
[----:B------:R-:W5:Y:S04]  /*0640*/  LDG.E.S8 R22, desc[UR6][R6.64+0x6] ;  /* 0x0000060606167981 */ /* 0x000f68000c1e1300 */
[----:B------:R-:W5:Y:S01]  /*0650*/  LDG.E.S8 R23, desc[UR6][R6.64+0x7] ;  /* 0x0000070606177981 */ /* 0x000f62000c1e1300 */
[----:B------:R-:W-:-:S02]  /*0660*/  LEA R11, R10, R1, 0x2 ;  /* 0x000000010a0b7211 */ /* 0x000fc400078e10ff */
[----:B------:R-:W-:Y:S01]  /*0670*/  IADD3 R10, PT, PT, R10, 0x8, RZ ;  /* 0x000000080a0a7810 */ /* 0x000fe20007ffe0ff */
[----:B--2---:R-:W-:Y:S02]  /*0680*/  VIADD R12, R9, 0xffffffa0 ;  /* 0xffffffa0090c7836 */ /* 0x004fe40000000000 */
[----:B---3--:R-:W-:Y:S01]  /*0690*/  VIADD R13, R13, 0xffffffa0 ;  /* 0xffffffa00d0d7836 */ /* 0x008fe20000000000 */
[----:B----4-:R-:W-:Y:S01]  /*06a0*/  IADD3 R14, PT, PT, R14, -0x60, RZ ;  /* 0xffffffa00e0e7810 */ /* 0x010fe20007ffe0ff */
[----:B-----5:R-:W-:Y:S02]  /*06b0*/  VIADD R15, R15, 0xffffffa0 ;  /* 0xffffffa00f0f7836 */ /* 0x020fe40000000000 */
[----:B------:R-:W-:-:S03]  /*06c0*/  VIADD R20, R19, 0xffffffa0 ;  /* 0xffffffa013147836 */ /* 0x000fc60000000000 */
[----:B------:R0:W-:Y:S01]  /*06d0*/  STL.128 [R11], R12 ;  /* 0x0000000c0b007387 */ /* 0x0001e20000100c00 */
[----:B------:R-:W-:Y:S01]  /*06e0*/  IADD3 R21, PT, PT, R21, -0x60, RZ ;  /* 0xffffffa015157810 */ /* 0x000fe20007ffe0ff */
[----:B------:R-:W-:Y:S02]  /*06f0*/  VIADD R22, R22, 0xffffffa0 ;  /* 0xffffffa016167836 */ /* 0x000fe40000000000 */
[----:B------:R-:W-:-:S05]  /*0700*/  VIADD R23, R23, 0xffffffa0 ;  /* 0xffffffa017177836 */ /* 0x000fca0000000000 */
[----:B------:R0:W-:Y:S02]  /*0710*/  STL.128 [R11+0x10], R20 ;  /* 0x000010140b007387 */ /* 0x0001e40000100c00 */
.L_x_5:
[----:B------:R-:W-:Y:S05]  /*0720*/  @!P1 BRA `(.L_x_4) ;  /* 0x0000000000809947 */ /* 0x000fea0003800000 */
[----:B------:R-:W-:Y:S02]  /*0730*/  ISETP.GE.U32.AND P0, PT, R24, 0x4, PT ;  /* 0x000000041800780c */ /* 0x000fe40003f06070 */
[----:B------:R-:W-:-:S11]  /*0740*/  LOP3.LUT P1, R9, R5, 0x3, RZ, 0xc0, !PT ;  /* 0x0000000305097812 */ /* 0x000fd6000782c0ff */
[----:B------:R-:W-:Y:S05]  /*0750*/  @!P0 BRA `(.L_x_6) ;  /* 0x0000000000348947 */ /* 0x000fea0003800000 */
[----:B------:R-:W-:-:S05]  /*0760*/  IADD3 R6, P0, PT, R10, UR10, RZ ;  /* 0x0000000a0a067c10 */ /* 0x000fca000ff1e0ff */
[----:B------:R-:W-:-:S05]  /*0770*/  IMAD.X R7, RZ, RZ, UR11, P0 ;  /* 0x0000000bff077e24 */ /* 0x000fca00080e06ff */
[----:B0-----:R-:W2:Y:S04]  /*0780*/  LDG.E.S8 R11, desc[UR6][R6.64] ;  /* 0x00000006060b7981 */ /* 0x001ea8000c1e1300 */
[----:B------:R-:W3:Y:S04]  /*0790*/  LDG.E.S8 R13, desc[UR6][R6.64+0x1] ;  /* 0x00000106060d7981 */ /* 0x000ee8000c1e1300 */
[----:B------:R-:W4:Y:S04]  /*07a0*/  LDG.E.S8 R14, desc[UR6][R6.64+0x2] ;  /* 0x00000206060e7981 */ /* 0x000f28000c1e1300 */
[----:B------:R-:W5:Y:S01]  /*07b0*/  LDG.E.S8 R15, desc[UR6][R6.64+0x3] ;  /* 0x00000306060f7981 */ /* 0x000f62000c1e1300 */
[----:B------:R-:W-:-:S02]  /*07c0*/  IMAD R19, R10, 0x4, R1 ;  /* 0x000000040a137824 */ /* 0x000fc400078e0201 */
[----:B------:R-:W-:Y:S01]  /*07d0*/  VIADD R10, R10, 0x4 ;  /* 0x000000040a0a7836 */ /* 0x000fe20000000000 */
[----:B--2---:R-:W-:Y:S01]  /*07e0*/  IADD3 R12, PT, PT, R11, -0x60, RZ ;  /* 0xffffffa00b0c7810 */ /* 0x004fe20007ffe0ff */
[----:B---3--:R-:W-:Y:S02]  /*07f0*/  VIADD R13, R13, 0xffffffa0 ;  /* 0xffffffa00d0d7836 */ /* 0x008fe40000000000 */
[----:B----4-:R-:W-:Y:S01]  /*0800*/  VIADD R14, R14, 0xffffffa0 ;  /* 0xffffffa00e0e7836 */ /* 0x010fe20000000000 */
[----:B-----5:R-:W-:-:S05]  /*0810*/  IADD3 R15, PT, PT, R15, -0x60, RZ ;  /* 0xffffffa00f0f7810 */ /* 0x020fca0007ffe0ff */
[----:B------:R1:W-:Y:S02]  /*0820*/  STL.128 [R19], R12 ;  /* 0x0000000c13007387 */ /* 0x0003e40000100c00 */
.L_x_6:
[----:B------:R-:W-:Y:S05]  /*0830*/  @!P1 BRA `(.L_x_4) ;  /* 0x00000000003c9947 */ /* 0x000fea0003800000 */
[C---:B0-----:R-:W-:Y:S01]  /*0840*/  IADD3 R11, P0, PT, R10.reuse, UR10, RZ ;  /* 0x0000000a0a0b7c10 */ /* 0x041fe2000ff1e0ff */
[----:B------:R-:W-:Y:S02]  /*0850*/  IMAD.MOV R9, RZ, RZ, -R9 ;  /* 0x000000ffff097224 */ /* 0x000fe400078e0a09 */
[----:B-1----:R-:W-:Y:S01]  /*0860*/  IMAD R13, R10, 0x4, R1 ;  /* 0x000000040a0d7824 */ /* 0x002fe200078e0201 */
[----:B------:R-:W-:-:S09]  /*0870*/  IADD3.X R12, PT, PT, RZ, UR11, RZ, P0, !PT ;  /* 0x0000000bff0c7c10 */ /* 0x000fd200087fe4ff */
.L_x_7:
[----:B------:R-:W-:Y:S02]  /*0880*/  IMAD.MOV.U32 R6, RZ, RZ, R11 ;  /* 0x000000ffff067224 */ /* 0x000fe400078e000b */
[----:B------:R-:W-:-:S05]  /*0890*/  IMAD.MOV.U32 R7, RZ, RZ, R12 ;  /* 0x000000ffff077224 */ /* 0x000fca00078e000c */
[----:B------:R-:W2:Y:S01]  /*08a0*/  LDG.E.S8 R6, desc[UR6][R6.64] ;  /* 0x0000000606067981 */ /* 0x000ea2000c1e1300 */
[----:B------:R-:W-:Y:S01]  /*08b0*/  VIADD R9, R9, 0x1 ;  /* 0x0000000109097836 */ /* 0x000fe20000000000 */
[----:B------:R-:W-:-:S04]  /*08c0*/  IADD3 R11, P1, PT, R11, 0x1, RZ ;  /* 0x000000010b0b7810 */ /* 0x000fc80007f3e0ff */
[----:B------:R-:W-:Y:S01]  /*08d0*/  ISETP.NE.AND P0, PT, R9, RZ, PT ;  /* 0x000000ff0900720c */ /* 0x000fe20003f05270 */
[----:B------:R-:W-:Y:S01]  /*08e0*/  IMAD.X R12, RZ, RZ, R12, P1 ;  /* 0x000000ffff0c7224 */ /* 0x000fe200008e060c */
[----:B--2---:R-:W-:-:S05]  /*08f0*/  IADD3 R10, PT, PT, R6, -0x60, RZ ;  /* 0xffffffa0060a7810 */ /* 0x004fca0007ffe0ff */
[----:B------:R0:W-:Y:S02]  /*0900*/  STL [R13], R10 ;  /* 0x0000000a0d007387 */ /* 0x0001e40000100800 */
[----:B0-----:R-:W-:-:S04]  /*0910*/  IADD3 R13, PT, PT, R13, 0x4, RZ ;  /* 0x000000040d0d7810 */ /* 0x001fc80007ffe0ff */
[----:B------:R-:W-:Y:S05]  /*0920*/  @P0 BRA `(.L_x_7) ;  /* 0xfffffffc00d40947 */ /* 0x000fea000383ffff */
.L_x_4:
[----:B------:R-:W-:Y:S02]  /*0930*/  ISETP.GE.U32.AND P0, PT, R5, 0x10, PT ;  /* 0x000000100500780c */ /* 0x000fe40003f06070 */
[----:B0-----:R-:W-:Y:S01]  /*0940*/  CS2R R22, SRZ ;  /* 0x0000000000167805 */ /* 0x001fe2000001ff00 */
[----:B------:R-:W-:-:S10]  /*0950*/  IMAD.MOV.U32 R20, RZ, RZ, R5 ;  /* 0x000000ffff147224 */ /* 0x000fd400078e0005 */
[----:B------:R-:W-:Y:S05]  /*0960*/  @!P0 BRA `(.L_x_8) ;  /* 0x0000000c00288947 */ /* 0x000fea0003800000 */
[----:B------:R-:W-:Y:S02]  /*0970*/  LOP3.LUT R7, R5, 0xfffffff0, RZ, 0xc0, !PT ;  /* 0xfffffff005077812 */ /* 0x000fe400078ec0ff */
[----:B------:R-:W-:-:S03]  /*0980*/  CS2R R22, SRZ ;  /* 0x0000000000167805 */ /* 0x000fc6000001ff00 */
[----:B------:R-:W-:-:S07]  /*0990*/  IMAD.MOV R7, RZ, RZ, -R7 ;  /* 0x000000ffff077224 */ /* 0x000fce00078e0a07 */
.L_x_9:
[----:B------:R-:W-:-:S05]  /*09a0*/  IADD3 R6, PT, PT, R8, 0x6, RZ ;  /* 0x0000000608067810 */ /* 0x000fca0007ffe0ff */
[----:B------:R-:W-:-:S05]  /*09b0*/  IMAD R9, R6, 0x4, R1 ;  /* 0x0000000406097824 */ /* 0x000fca00078e0201 */
[----:B-1----:R-:W2:Y:S01]  /*09c0*/  LDL R13, [R9] ;  /* 0x00000000090d7983 */ /* 0x002ea20000100800 */
[----:B------:R-:W-:Y:S01]  /*09d0*/  VIADD R7, R7, 0x10 ;  /* 0x0000001007077836 */ /* 0x000fe20000000000 */
[----:B------:R-:W-:-:S04]  /*09e0*/  MOV R10, 0xa20 ;  /* 0x00000a20000a7802 */ /* 0x000fc80000000f00 */
[----:B------:R-:W-:Y:S02]  /*09f0*/  ISETP.NE.AND P1, PT, R7, RZ, PT ;  /* 0x000000ff0700720c */ /* 0x000fe40003f25270 */
[----:B--2---:R-:W-:-:S11]  /*0a00*/  SHF.R.S32.HI R15, RZ, 0x1f, R13 ;  /* 0x0000001fff0f7819 */ /* 0x004fd6000001140d */
[----:B------:R-:W-:Y:S05]  /*0a10*/  CALL.REL.NOINC `($_Z10bruteForcePc$_Z6my_powxi) ;  /* 0x0000001800d87944 */ /* 0x000fea0003c00000 */
[----:B------:R-:W-:-:S05]  /*0a20*/  IADD3 R6, PT, PT, R8, 0x5, RZ ;  /* 0x0000000508067810 */ /* 0x000fca0007ffe0ff */
[----:B------:R-:W-:-:S05]  /*0a30*/  IMAD R9, R6, 0x4, R1 ;  /* 0x0000000406097824 */ /* 0x000fca00078e0201 */
[----:B------:R-:W2:Y:S01]  /*0a40*/  LDL R19, [R9] ;  /* 0x0000000009137983 */ /* 0x000ea20000100800 */
[----:B------:R-:W-:Y:S01]  /*0a50*/  MOV R11, R22 ;  /* 0x00000016000b7202 */ /* 0x000fe20000000f00 */
[----:B------:R-:W-:Y:S02]  /*0a60*/  IMAD.MOV.U32 R10, RZ, RZ, R23 ;  /* 0x000000ffff0a7224 */ /* 0x000fe400078e0017 */
[C---:B------:R-:W-:Y:S02]  /*0a70*/  IMAD R14, R13.reuse, UR37, RZ ;  /* 0x000000250d0e7c24 */ /* 0x040fe4000f8e02ff */
[----:B------:R-:W-:Y:S01]  /*0a80*/  IMAD.WIDE.U32 R12, R13, UR36, R10 ;  /* 0x000000240d0c7c25 */ /* 0x000fe2000f8e000a */
[----:B------:R-:W-:-:S03]  /*0a90*/  MOV R10, 0xae0 ;  /* 0x00000ae0000a7802 */ /* 0x000fc60000000f00 */
[----:B------:R-:W-:-:S04]  /*0aa0*/  IMAD R11, R15, UR36, R14 ;  /* 0x000000240f0b7c24 */ /* 0x000fc8000f8e020e */
[----:B------:R-:W-:Y:S01]  /*0ab0*/  IMAD.IADD R15, R13, 0x1, R11 ;  /* 0x000000010d0f7824 */ /* 0x000fe200078e020b */
[----:B--2---:R-:W-:-:S07]  /*0ac0*/  SHF.R.S32.HI R21, RZ, 0x1f, R19 ;  /* 0x0000001fff157819 */ /* 0x004fce0000011413 */
[----:B------:R-:W-:Y:S05]  /*0ad0*/  CALL.REL.NOINC `($_Z10bruteForcePc$_Z6my_powxi) ;  /* 0x0000001800a87944 */ /* 0x000fea0003c00000 */
[----:B------:R-:W-:-:S05]  /*0ae0*/  VIADD R6, R8, 0x4 ;  /* 0x0000000408067836 */ /* 0x000fca0000000000 */
[----:B------:R-:W-:-:S05]  /*0af0*/  LEA R9, R6, R1, 0x2 ;  /* 0x0000000106097211 */ /* 0x000fca00078e10ff */
[----:B------:R-:W2:Y:S01]  /*0b00*/  LDL R23, [R9] ;  /* 0x0000000009177983 */ /* 0x000ea20000100800 */
[----:B------:R-:W-:Y:S02]  /*0b10*/  IMAD.MOV.U32 R10, RZ, RZ, R12 ;  /* 0x000000ffff0a7224 */ /* 0x000fe400078e000c */
[----:B------:R-:W-:Y:S02]  /*0b20*/  IMAD.MOV.U32 R11, RZ, RZ, R15 ;  /* 0x000000ffff0b7224 */ /* 0x000fe400078e000f */
[C---:B------:R-:W-:Y:S02]  /*0b30*/  IMAD R14, R19.reuse, UR37, RZ ;  /* 0x00000025130e7c24 */ /* 0x040fe4000f8e02ff */
[----:B------:R-:W-:Y:S01]  /*0b40*/  IMAD.WIDE.U32 R12, R19, UR36, R10 ;  /* 0x00000024130c7c25 */ /* 0x000fe2000f8e000a */
[----:B------:R-:W-:-:S03]  /*0b50*/  MOV R10, 0xba0 ;  /* 0x00000ba0000a7802 */ /* 0x000fc60000000f00 */
[----:B------:R-:W-:-:S05]  /*0b60*/  IMAD R11, R21, UR36, R14 ;  /* 0x00000024150b7c24 */ /* 0x000fca000f8e020e */
[----:B------:R-:W-:Y:S02]  /*0b70*/  IADD3 R15, PT, PT, R13, R11, RZ ;  /* 0x0000000b0d0f7210 */ /* 0x000fe40007ffe0ff */
[----:B--2---:R-:W-:-:S07]  /*0b80*/  SHF.R.S32.HI R19, RZ, 0x1f, R23 ;  /* 0x0000001fff137819 */ /* 0x004fce0000011417 */
[----:B------:R-:W-:Y:S05]  /*0b90*/  CALL.REL.NOINC `($_Z10bruteForcePc$_Z6my_powxi) ;  /* 0x0000001800787944 */ /* 0x000fea0003c00000 */
[----:B------:R-:W-:-:S04]  /*0ba0*/  VIADD R6, R8, 0x3 ;  /* 0x0000000308067836 */ /* 0x000fc80000000000 */
        /* <DEDUP_REMOVED lines=35> */
[----:B------:R-:W-:-:S05]  /*0de0*/  IMAD R9, R8, 0x4, R1 ;  /* 0x0000000408097824 */ /* 0x000fca00078e0201 */
[----:B------:R-:W2:Y:S01]  /*0df0*/  LDL R23, [R9] ;  /* 0x0000000009177983 */ /* 0x000ea20000100800 */
[----:B------:R-:W-:Y:S01]  /*0e00*/  MOV R11, R15 ;  /* 0x0000000f000b7202 */ /* 0x000fe20000000f00 */
[----:B------:R-:W-:Y:S02]  /*0e10*/  IMAD.MOV.U32 R10, RZ, RZ, R12 ;  /* 0x000000ffff0a7224 */ /* 0x000fe400078e000c */
[C---:B------:R-:W-:Y:S02]  /*0e20*/  IMAD R6, R21.reuse, UR37, RZ ;  /* 0x0000002515067c24 */ /* 0x040fe4000f8e02ff */
[----:B------:R-:W-:Y:S01]  /*0e30*/  IMAD.WIDE.U32 R12, R21, UR36, R10 ;  /* 0x00000024150c7c25 */ /* 0x000fe2000f8e000a */
[----:B------:R-:W-:-:S03]  /*0e40*/  MOV R10, 0xeb0 ;  /* 0x00000eb0000a7802 */ /* 0x000fc60000000f00 */
[----:B------:R-:W-:Y:S02]  /*0e50*/  IMAD R11, R19, UR36, R6 ;  /* 0x00000024130b7c24 */ /* 0x000fe4000f8e0206 */
[----:B------:R-:W-:Y:S02]  /*0e60*/  VIADD R20, R8, 0xfffffff7 ;  /* 0xfffffff708147836 */ /* 0x000fe40000000000 */
[----:B------:R-:W-:Y:S01]  /*0e70*/  IMAD.MOV.U32 R6, RZ, RZ, R8 ;  /* 0x000000ffff067224 */ /* 0x000fe200078e0008 */
[----:B------:R-:W-:Y:S02]  /*0e80*/  IADD3 R15, PT, PT, R13, R11, RZ ;  /* 0x0000000b0d0f7210 */ /* 0x000fe40007ffe0ff */
[----:B--2---:R-:W-:-:S07]  /*0e90*/  SHF.R.S32.HI R19, RZ, 0x1f, R23 ;  /* 0x0000001fff137819 */ /* 0x004fce0000011417 */
[----:B------:R-:W-:Y:S05]  /*0ea0*/  CALL.REL.NOINC `($_Z10bruteForcePc$_Z6my_powxi) ;  /* 0x0000001400b47944 */ /* 0x000fea0003c00000 */
[----:B------:R-:W-:-:S05]  /*0eb0*/  VIADD R6, R8, 0xffffffff ;  /* 0xffffffff08067836 */ /* 0x000fca0000000000 */
[----:B------:R-:W-:-:S05]  /*0ec0*/  LEA R9, R6, R1, 0x2 ;  /* 0x0000000106097211 */ /* 0x000fca00078e10ff */
        /* <DEDUP_REMOVED lines=10> */
[----:B------:R-:W-:-:S05]  /*0f70*/  IADD3 R6, PT, PT, R8, -0x2, RZ ;  /* 0xfffffffe08067810 */ /* 0x000fca0007ffe0ff */
[----:B------:R-:W-:-:S05]  /*0f80*/  IMAD R9, R6, 0x4, R1 ;  /* 0x0000000406097824 */ /* 0x000fca00078e0201 */
[----:B------:R-:W2:Y:S01]  /*0f90*/  LDL R23, [R9] ;  /* 0x0000000009177983 */ /* 0x000ea20000100800 */
[----:B------:R-:W-:Y:S01]  /*0fa0*/  MOV R10, R12 ;  /* 0x0000000c000a7202 */ /* 0x000fe20000000f00 */
        /* <DEDUP_REMOVED lines=87> */
[----:B------:R-:W-:Y:S01]  /*1520*/  IMAD R11, R19, UR36, R6 ;  /* 0x00000024130b7c24 */ /* 0x000fe2000f8e0206 */
[----:B------:R-:W-:-:S03]  /*1530*/  MOV R6, R20 ;  /* 0x0000001400067202 */ /* 0x000fc60000000f00 */
[----:B------:R-:W-:Y:S01]  /*1540*/  IMAD.IADD R15, R13, 0x1, R11 ;  /* 0x000000010d0f7824 */ /* 0x000fe200078e020b */
[----:B--2---:R-:W-:-:S07]  /*1550*/  SHF.R.S32.HI R19, RZ, 0x1f, R21 ;  /* 0x0000001fff137819 */ /* 0x004fce0000011415 */
[----:B------:R-:W-:Y:S05]  /*1560*/  CALL.REL.NOINC `($_Z10bruteForcePc$_Z6my_powxi) ;  /* 0x0000001000047944 */ /* 0x000fea0003c00000 */
[----:B------:R-:W-:Y:S01]  /*1570*/  MOV R10, R12 ;  /* 0x0000000c000a7202 */ /* 0x000fe20000000f00 */
[----:B------:R-:W-:Y:S01]  /*1580*/  IMAD.MOV.U32 R11, RZ, RZ, R15 ;  /* 0x000000ffff0b7224 */ /* 0x000fe200078e000f */
[----:B------:R-:W-:Y:S01]  /*1590*/  IADD3 R8, PT, PT, R8, -0x10, RZ ;  /* 0xfffffff008087810 */ /* 0x000fe20007ffe0ff */
[C---:B------:R-:W-:Y:S02]  /*15a0*/  IMAD R6, R21.reuse, UR37, RZ ;  /* 0x0000002515067c24 */ /* 0x040fe4000f8e02ff */
[----:B------:R-:W-:-:S04]  /*15b0*/  IMAD.WIDE.U32 R10, R21, UR36, R10 ;  /* 0x00000024150a7c25 */ /* 0x000fc8000f8e000a */
[----:B------:R-:W-:Y:S01]  /*15c0*/  IMAD R9, R19, UR36, R6 ;  /* 0x0000002413097c24 */ /* 0x000fe2000f8e0206 */
[----:B------:R-:W-:-:S03]  /*15d0*/  MOV R23, R10 ;  /* 0x0000000a00177202 */ /* 0x000fc60000000f00 */
[----:B------:R-:W-:Y:S01]  /*15e0*/  IMAD.IADD R22, R11, 0x1, R9 ;  /* 0x000000010b167824 */ /* 0x000fe200078e0209 */
[----:B------:R-:W-:Y:S06]  /*15f0*/  @P1 BRA `(.L_x_9) ;  /* 0xfffffff000e81947 */ /* 0x000fec000383ffff */
[----:B------:R-:W-:-:S07]  /*1600*/  VIADD R20, R8, 0x7 ;  /* 0x0000000708147836 */ /* 0x000fce0000000000 */
.L_x_8:
[----:B------:R-:W-:-:S13]  /*1610*/  ISETP.NE.AND P0, PT, R30, RZ, PT ;  /* 0x000000ff1e00720c */ /* 0x000fda0003f05270 */
[----:B------:R-:W-:Y:S05]  /*1620*/  @!P0 BRA `(.L_x_1) ;  /* 0x0000000800948947 */ /* 0x000fea0003800000 */
[----:B------:R-:W-:Y:S02]  /*1630*/  ISETP.GE.U32.AND P0, PT, R30, 0x8, PT ;  /* 0x000000081e00780c */ /* 0x000fe40003f06070 */
[----:B------:R-:W-:-:S11]  /*1640*/  LOP3.LUT R24, R5, 0x7, RZ, 0xc0, !PT ;  /* 0x0000000705187812 */ /* 0x000fd600078ec0ff */
[----:B------:R-:W-:Y:S05]  /*1650*/  @!P0 BRA `(.L_x_10) ;  /* 0x00000004006c8947 */ /* 0x000fea0003800000 */
[----:B------:R-:W-:-:S05]  /*1660*/  IADD3 R6, PT, PT, R20, -0x1, RZ ;  /* 0xffffffff14067810 */ /* 0x000fca0007ffe0ff */
[----:B------:R-:W-:-:S05]  /*1670*/  IMAD R7, R6, 0x4, R1 ;  /* 0x0000000406077824 */ /* 0x000fca00078e0201 */
[----:B-1----:R-:W2:Y:S01]  /*1680*/  LDL R15, [R7] ;  /* 0x00000000070f7983 */ /* 0x002ea20000100800 */
[----:B------:R-:W-:Y:S02]  /*1690*/  MOV R10, 0x16c0 ;  /* 0x000016c0000a7802 */ /* 0x000fe40000000f00 */
[----:B--2---:R-:W-:-:S07]  /*16a0*/  SHF.R.S32.HI R13, RZ, 0x1f, R15 ;  /* 0x0000001fff0d7819 */ /* 0x004fce000001140f */
[----:B------:R-:W-:Y:S05]  /*16b0*/  CALL.REL.NOINC `($_Z10bruteForcePc$_Z6my_powxi) ;  /* 0x0000000c00b07944 */ /* 0x000fea0003c00000 */
[----:B------:R-:W-:-:S05]  /*16c0*/  IADD3 R6, PT, PT, R20, -0x2, RZ ;  /* 0xfffffffe14067810 */ /* 0x000fca0007ffe0ff */
[----:B------:R-:W-:-:S05]  /*16d0*/  IMAD R7, R6, 0x4, R1 ;  /* 0x0000000406077824 */ /* 0x000fca00078e0201 */
[----:B------:R-:W2:Y:S01]  /*16e0*/  LDL R19, [R7] ;  /* 0x0000000007137983 */ /* 0x000ea20000100800 */
[----:B------:R-:W-:Y:S01]  /*16f0*/  MOV R8, R23 ;  /* 0x0000001700087202 */ /* 0x000fe20000000f00 */
[----:B------:R-:W-:Y:S02]  /*1700*/  IMAD R10, R15, UR37, RZ ;  /* 0x000000250f0a7c24 */ /* 0x000fe4000f8e02ff */
[----:B------:R-:W-:Y:S02]  /*1710*/  IMAD.MOV.U32 R9, RZ, RZ, R22 ;  /* 0x000000ffff097224 */ /* 0x000fe400078e0016 */
[----:B------:R-:W-:Y:S01]  /*1720*/  IMAD R13, R13, UR36, R10 ;  /* 0x000000240d0d7c24 */ /* 0x000fe2000f8e020a */
[----:B------:R-:W-:Y:S01]  /*1730*/  MOV R10, 0x1780 ;  /* 0x00001780000a7802 */ /* 0x000fe20000000f00 */
[----:B------:R-:W-:-:S05]  /*1740*/  IMAD.WIDE.U32 R14, R15, UR36, R8 ;  /* 0x000000240f0e7c25 */ /* 0x000fca000f8e0008 */
[----:B------:R-:W-:Y:S02]  /*1750*/  IADD3 R13, PT, PT, R15, R13, RZ ;  /* 0x0000000d0f0d7210 */ /* 0x000fe40007ffe0ff */
[----:B--2---:R-:W-:-:S07]  /*1760*/  SHF.R.S32.HI R21, RZ, 0x1f, R19 ;  /* 0x0000001fff157819 */ /* 0x004fce0000011413 */
[----:B------:R-:W-:Y:S05]  /*1770*/  CALL.REL.NOINC `($_Z10bruteForcePc$_Z6my_powxi) ;  /* 0x0000000c00807944 */ /* 0x000fea0003c00000 */
[----:B------:R-:W-:-:S05]  /*1780*/  VIADD R6, R20, 0xfffffffd ;  /* 0xfffffffd14067836 */ /* 0x000fca0000000000 */
[----:B------:R-:W-:-:S05]  /*1790*/  LEA R7, R6, R1, 0x2 ;  /* 0x0000000106077211 */ /* 0x000fca00078e10ff */
[----:B------:R-:W2:Y:S01]  /*17a0*/  LDL R23, [R7] ;  /* 0x0000000007177983 */ /* 0x000ea20000100800 */
[----:B------:R-:W-:Y:S01]  /*17b0*/  IMAD.MOV.U32 R12, RZ, RZ, R14 ;  /* 0x000000ffff0c7224 */ /* 0x000fe200078e000e */
[----:B------:R-:W-:Y:S01]  /*17c0*/  MOV R10, 0x1830 ;  /* 0x00001830000a7802 */ /* 0x000fe20000000f00 */
[C---:B------:R-:W-:Y:S02]  /*17d0*/  IMAD R8, R19.reuse, UR37, RZ ;  /* 0x0000002513087c24 */ /* 0x040fe4000f8e02ff */
[----:B------:R-:W-:-:S04]  /*17e0*/  IMAD.WIDE.U32 R14, R19, UR36, R12 ;  /* 0x00000024130e7c25 */ /* 0x000fc8000f8e000c */
[----:B------:R-:W-:-:S05]  /*17f0*/  IMAD R13, R21, UR36, R8 ;  /* 0x00000024150d7c24 */ /* 0x000fca000f8e0208 */
        /* <DEDUP_REMOVED lines=48> */
[----:B------:R-:W-:-:S06]  /*1b00*/  LEA R7, R20, R1, 0x2 ;  /* 0x0000000114077211 */ /* 0x000fcc00078e10ff */
[----:B------:R-:W2:Y:S01]  /*1b10*/  LDL R7, [R7] ;  /* 0x0000000007077983 */ /* 0x000ea20000100800 */
[----:B------:R-:W-:Y:S01]  /*1b20*/  IMAD.MOV.U32 R12, RZ, RZ, R14 ;  /* 0x000000ffff0c7224 */ /* 0x000fe200078e000e */
[----:B------:R-:W-:Y:S01]  /*1b30*/  MOV R10, 0x1bb0 ;  /* 0x00001bb0000a7802 */ /* 0x000fe20000000f00 */
[C---:B------:R-:W-:Y:S02]  /*1b40*/  IMAD R6, R23.reuse, UR37, RZ ;  /* 0x0000002517067c24 */ /* 0x040fe4000f8e02ff */
[----:B------:R-:W-:-:S04]  /*1b50*/  IMAD.WIDE.U32 R14, R23, UR36, R12 ;  /* 0x00000024170e7c25 */ /* 0x000fc8000f8e000c */
[----:B------:R-:W-:Y:S01]  /*1b60*/  IMAD R13, R19, UR36, R6 ;  /* 0x00000024130d7c24 */ /* 0x000fe2000f8e0206 */
[----:B------:R-:W-:-:S03]  /*1b70*/  MOV R6, R20 ;  /* 0x0000001400067202 */ /* 0x000fc60000000f00 */
[----:B------:R-:W-:Y:S01]  /*1b80*/  IMAD.IADD R13, R15, 0x1, R13 ;  /* 0x000000010f0d7824 */ /* 0x000fe200078e020d */
[----:B--2---:R-:W-:-:S07]  /*1b90*/  SHF.R.S32.HI R19, RZ, 0x1f, R7 ;  /* 0x0000001fff137819 */ /* 0x004fce0000011407 */
[----:B------:R-:W-:Y:S05]  /*1ba0*/  CALL.REL.NOINC `($_Z10bruteForcePc$_Z6my_powxi) ;  /* 0x0000000800747944 */ /* 0x000fea0003c00000 */
[----:B------:R-:W-:Y:S01]  /*1bb0*/  MOV R12, R14 ;  /* 0x0000000e000c7202 */ /* 0x000fe20000000f00 */
[----:B------:R-:W-:-:S04]  /*1bc0*/  IMAD R8, R7, UR37, RZ ;  /* 0x0000002507087c24 */ /* 0x000fc8000f8e02ff */
[----:B------:R-:W-:-:S04]  /*1bd0*/  IMAD.WIDE.U32 R6, R7, UR36, R12 ;  /* 0x0000002407067c25 */ /* 0x000fc8000f8e000c */
[----:B------:R-:W-:Y:S01]  /*1be0*/  IMAD R9, R19, UR36, R8 ;  /* 0x0000002413097c24 */ /* 0x000fe2000f8e0208 */
[----:B------:R-:W-:-:S03]  /*1bf0*/  MOV R23, R6 ;  /* 0x0000000600177202 */ /* 0x000fc60000000f00 */
[----:B------:R-:W-:-:S07]  /*1c00*/  IMAD.IADD R22, R7, 0x1, R9 ;  /* 0x0000000107167824 */ /* 0x000fce00078e0209 */
.L_x_10:
[----:B------:R-:W-:-:S13]  /*1c10*/  ISETP.NE.AND P0, PT, R24, RZ, PT ;  /* 0x000000ff1800720c */ /* 0x000fda0003f05270 */
[----:B------:R-:W-:Y:S05]  /*1c20*/  @!P0 BRA `(.L_x_1) ;  /* 0x0000000400148947 */ /* 0x000fea0003800000 */
[----:B------:R-:W-:-:S13]  /*1c30*/  ISETP.GE.U32.AND P0, PT, R24, 0x4, PT ;  /* 0x000000041800780c */ /* 0x000fda0003f06070 */
[----:B------:R-:W-:Y:S05]  /*1c40*/  @!P0 BRA `(.L_x_11) ;  /* 0x0000000000bc8947 */ /* 0x000fea0003800000 */
[----:B------:R-:W-:-:S05]  /*1c50*/  VIADD R6, R20, 0xffffffff ;  /* 0xffffffff14067836 */ /* 0x000fca0000000000 */
[----:B-1----:R-:W-:-:S06]  /*1c60*/  LEA R13, R6, R1, 0x2 ;  /* 0x00000001060d7211 */ /* 0x002fcc00078e10ff */
[----:B------:R-:W2:Y:S01]  /*1c70*/  LDL R13, [R13] ;  /* 0x000000000d0d7983 */ /* 0x000ea20000100800 */
[----:B------:R-:W-:Y:S02]  /*1c80*/  MOV R10, 0x1cb0 ;  /* 0x00001cb0000a7802 */ /* 0x000fe40000000f00 */
[----:B--2---:R-:W-:-:S07]  /*1c90*/  SHF.R.S32.HI R8, RZ, 0x1f, R13 ;  /* 0x0000001fff087819 */ /* 0x004fce000001140d */
[----:B------:R-:W-:Y:S05]  /*1ca0*/  CALL.REL.NOINC `($_Z10bruteForcePc$_Z6my_powxi) ;  /* 0x0000000800347944 */ /* 0x000fea0003c00000 */
[----:B------:R-:W-:-:S05]  /*1cb0*/  VIADD R6, R20, 0xfffffffe ;  /* 0xfffffffe14067836 */ /* 0x000fca0000000000 */
[----:B------:R-:W-:-:S06]  /*1cc0*/  LEA R19, R6, R1, 0x2 ;  /* 0x0000000106137211 */ /* 0x000fcc00078e10ff */
[----:B------:R-:W2:Y:S01]  /*1cd0*/  LDL R19, [R19] ;  /* 0x0000000013137983 */ /* 0x000ea20000100800 */
[----:B------:R-:W-:Y:S01]  /*1ce0*/  MOV R15, R22 ;  /* 0x00000016000f7202 */ /* 0x000fe20000000f00 */
[C---:B------:R-:W-:Y:S01]  /*1cf0*/  IMAD R7, R13.reuse, UR37, RZ ;  /* 0x000000250d077c24 */ /* 0x040fe2000f8e02ff */
[----:B------:R-:W-:Y:S01]  /*1d00*/  MOV R10, 0x1d70 ;  /* 0x00001d70000a7802 */ /* 0x000fe20000000f00 */
[----:B------:R-:W-:Y:S02]  /*1d10*/  IMAD.MOV.U32 R14, RZ, RZ, R23 ;  /* 0x000000ffff0e7224 */ /* 0x000fe400078e0017 */
[----:B------:R-:W-:Y:S02]  /*1d20*/  IMAD R7, R8, UR36, R7 ;  /* 0x0000002408077c24 */ /* 0x000fe4000f8e0207 */
[----:B------:R-:W-:-:S04]  /*1d30*/  IMAD.WIDE.U32 R14, R13, UR36, R14 ;  /* 0x000000240d0e7c25 */ /* 0x000fc8000f8e000e */
[----:B------:R-:W-:Y:S01]  /*1d40*/  IMAD.IADD R13, R15, 0x1, R7 ;  /* 0x000000010f0d7824 */ /* 0x000fe200078e0207 */
[----:B--2---:R-:W-:-:S07]  /*1d50*/  SHF.R.S32.HI R8, RZ, 0x1f, R19 ;  /* 0x0000001fff087819 */ /* 0x004fce0000011413 */
[----:B------:R-:W-:Y:S05]  /*1d60*/  CALL.REL.NOINC `($_Z10bruteForcePc$_Z6my_powxi) ;  /* 0x0000000800047944 */ /* 0x000fea0003c00000 */
[----:B------:R-:W-:-:S05]  /*1d70*/  IADD3 R6, PT, PT, R20, -0x3, RZ ;  /* 0xfffffffd14067810 */ /* 0x000fca0007ffe0ff */
[----:B------:R-:W-:-:S06]  /*1d80*/  IMAD R21, R6, 0x4, R1 ;  /* 0x0000000406157824 */ /* 0x000fcc00078e0201 */
[----:B------:R-:W2:Y:S01]  /*1d90*/  LDL R21, [R21] ;  /* 0x0000000015157983 */ /* 0x000ea20000100800 */
[----:B------:R-:W-:Y:S01]  /*1da0*/  MOV R12, R14 ;  /* 0x0000000e000c7202 */ /* 0x000fe20000000f00 */
[----:B------:R-:W-:Y:S01]  /*1db0*/  IMAD R7, R19, UR37, RZ ;  /* 0x0000002513077c24 */ /* 0x000fe2000f8e02ff */
[----:B------:R-:W-:-:S03]  /*1dc0*/  MOV R10, 0x1e20 ;  /* 0x00001e20000a7802 */ /* 0x000fc60000000f00 */
[----:B------:R-:W-:-:S04]  /*1dd0*/  IMAD.WIDE.U32 R14, R19, UR36, R12 ;  /* 0x00000024130e7c25 */ /* 0x000fc8000f8e000c */
[----:B------:R-:W-:-:S04]  /*1de0*/  IMAD R7, R8, UR36, R7 ;  /* 0x0000002408077c24 */ /* 0x000fc8000f8e0207 */
        /* <DEDUP_REMOVED lines=10> */
[----:B------:R-:W-:Y:S02]  /*1e90*/  IMAD R13, R7, UR36, R6 ;  /* 0x00000024070d7c24 */ /* 0x000fe4000f8e0206 */
[----:B------:R-:W-:-:S03]  /*1ea0*/  IMAD.MOV.U32 R6, RZ, RZ, R20 ;  /* 0x000000ffff067224 */ /* 0x000fc600078e0014 */
[----:B------:R-:W-:Y:S02]  /*1eb0*/  IADD3 R13, PT, PT, R15, R13, RZ ;  /* 0x0000000d0f0d7210 */ /* 0x000fe40007ffe0ff */
[----:B--2---:R-:W-:-:S07]  /*1ec0*/  SHF.R.S32.HI R21, RZ, 0x1f, R19 ;  /* 0x0000001fff157819 */ /* 0x004fce0000011413 */
[----:B------:R-:W-:Y:S05]  /*1ed0*/  CALL.REL.NOINC `($_Z10bruteForcePc$_Z6my_powxi) ;  /* 0x0000000400a87944 */ /* 0x000fea0003c00000 */
[----:B------:R-:W-:Y:S02]  /*1ee0*/  IMAD R8, R19, UR37, RZ ;  /* 0x0000002513087c24 */ /* 0x000fe4000f8e02ff */
[----:B------:R-:W-:Y:S02]  /*1ef0*/  IMAD.MOV.U32 R12, RZ, RZ, R14 ;  /* 0x000000ffff0c7224 */ /* 0x000fe400078e000e */
[----:B------:R-:W-:Y:S02]  /*1f00*/  IMAD R9, R21, UR36, R8 ;  /* 0x0000002415097c24 */ /* 0x000fe4000f8e0208 */
[----:B------:R-:W-:-:S04]  /*1f10*/  IMAD.WIDE.U32 R6, R19, UR36, R12 ;  /* 0x0000002413067c25 */ /* 0x000fc8000f8e000c */
[----:B------:R-:W-:Y:S01]  /*1f20*/  IMAD.MOV.U32 R23, RZ, RZ, R6 ;  /* 0x000000ffff177224 */ /* 0x000fe200078e0006 */
[----:B------:R-:W-:-:S07]  /*1f30*/  IADD3 R22, PT, PT, R7, R9, RZ ;  /* 0x0000000907167210 */ /* 0x000fce0007ffe0ff */
.L_x_11:
[----:B------:R-:W-:-:S13]  /*1f40*/  LOP3.LUT P0, R8, R5, 0x3, RZ, 0xc0, !PT ;  /* 0x0000000305087812 */ /* 0x000fda000780c0ff */
[----:B------:R-:W-:Y:S05]  /*1f50*/  @!P0 BRA `(.L_x_1) ;  /* 0x0000000000488947 */ /* 0x000fea0003800000 */
[----:B------:R-:W-:-:S07]  /*1f60*/  IADD3 R8, PT, PT, -R8, RZ, RZ ;  /* 0x000000ff08087210 */ /* 0x000fce0007ffe1ff */
.L_x_12:
[----:B------:R-:W-:-:S05]  /*1f70*/  VIADD R20, R20, 0xffffffff ;  /* 0xffffffff14147836 */ /* 0x000fca0000000000 */
[----:B------:R-:W-:-:S05]  /*1f80*/  LEA R7, R20, R1, 0x2 ;  /* 0x0000000114077211 */ /* 0x000fca00078e10ff */
[----:B-1----:R-:W2:Y:S01]  /*1f90*/  LDL R13, [R7] ;  /* 0x00000000070d7983 */ /* 0x002ea20000100800 */
[----:B------:R-:W-:Y:S01]  /*1fa0*/  VIADD R8, R8, 0x1 ;  /* 0x0000000108087836 */ /* 0x000fe20000000000 */
[----:B------:R-:W-:Y:S02]  /*1fb0*/  MOV R6, R20 ;  /* 0x0000001400067202 */ /* 0x000fe40000000f00 */
[----:B------:R-:W-:Y:S02]  /*1fc0*/  MOV R10, 0x2000 ;  /* 0x00002000000a7802 */ /* 0x000fe40000000f00 */
[----:B------:R-:W-:Y:S02]  /*1fd0*/  ISETP.NE.AND P1, PT, R8, RZ, PT ;  /* 0x000000ff0800720c */ /* 0x000fe40003f25270 */
[----:B--2---:R-:W-:-:S11]  /*1fe0*/  SHF.R.S32.HI R12, RZ, 0x1f, R13 ;  /* 0x0000001fff0c7819 */ /* 0x004fd6000001140d */
[----:B------:R-:W-:Y:S05]  /*1ff0*/  CALL.REL.NOINC `($_Z10bruteForcePc$_Z6my_powxi) ;  /* 0x0000000400607944 */ /* 0x000fea0003c00000 */
[----:B------:R-:W-:Y:S01]  /*2000*/  MOV R7, R22 ;  /* 0x0000001600077202 */ /* 0x000fe20000000f00 */
[----:B------:R-:W-:Y:S02]  /*2010*/  IMAD.MOV.U32 R6, RZ, RZ, R23 ;  /* 0x000000ffff067224 */ /* 0x000fe400078e0017 */
[C---:B------:R-:W-:Y:S02]  /*2020*/  IMAD R9, R13.reuse, UR37, RZ ;  /* 0x000000250d097c24 */ /* 0x040fe4000f8e02ff */
[----:B------:R-:W-:-:S04]  /*2030*/  IMAD.WIDE.U32 R6, R13, UR36, R6 ;  /* 0x000000240d067c25 */ /* 0x000fc8000f8e0006 */
[----:B------:R-:W-:Y:S01]  /*2040*/  IMAD R9, R12, UR36, R9 ;  /* 0x000000240c097c24 */ /* 0x000fe2000f8e0209 */
[----:B------:R-:W-:-:S03]  /*2050*/  MOV R23, R6 ;  /* 0x0000000600177202 */ /* 0x000fc60000000f00 */
[----:B------:R-:W-:Y:S01]  /*2060*/  IMAD.IADD R22, R7, 0x1, R9 ;  /* 0x0000000107167824 */ /* 0x000fe200078e0209 */
[----:B------:R-:W-:Y:S06]  /*2070*/  @P1 BRA `(.L_x_12) ;  /* 0xfffffffc00bc1947 */ /* 0x000fec000383ffff */
.L_x_1:
[----:B------:R-:W-:Y:S01]  /*2080*/  IMAD.MOV.U32 R6, RZ, RZ, R5 ;  /* 0x000000ffff067224 */ /* 0x000fe200078e0005 */
[----:B------:R-:W-:-:S07]  /*2090*/  MOV R10, 0x20b0 ;  /* 0x000020b0000a7802 */ /* 0x000fce0000000f00 */
[----:B-1----:R-:W-:Y:S05]  /*20a0*/  CALL.REL.NOINC `($_Z10bruteForcePc$_Z6my_powxi) ;  /* 0x0000000400347944 */ /* 0x002fea0003c00000 */
[----:B------:R-:W-:Y:S02]  /*20b0*/  ISETP.LT.U32.AND P0, PT, R4, UR36, PT ;  /* 0x0000002404007c0c */ /* 0x000fe4000bf01070 */
[----:B------:R-:W-:-:S04]  /*20c0*/  MOV R6, UR37 ;  /* 0x0000002500067c02 */ /* 0x000fc80008000f00 */
[----:B------:R-:W-:-:S13]  /*20d0*/  ISETP.GT.AND.EX P0, PT, R6, R3, PT, P0 ;  /* 0x000000030600720c */ /* 0x000fda0003f04300 */
[----:B------:R-:W-:Y:S05]  /*20e0*/  @!P0 EXIT ;  /* 0x000000000000894d */ /* 0x000fea0003800000 */
[----:B------:R-:W0:Y:S01]  /*20f0*/  LDCU UR4, c[0x0][0x370] ;  /* 0x00006e00ff0477ac */ /* 0x000e220008000800 */
[----:B------:R-:W-:Y:S01]  /*2100*/  BSSY.RECONVERGENT B0, `(.L_x_13) ;  /* 0x000000b000007945 */ /* 0x000fe20003800200 */
[----:B0-----:R-:W-:-:S07]  /*2110*/  IMAD R5, R0, UR4, RZ ;  /* 0x0000000400057c24 */ /* 0x001fce000f8e02ff */
.L_x_15:
[----:B------:R-:W-:-:S04]  /*2120*/  ISETP.NE.U32.AND P0, PT, R4, R23, PT ;  /* 0x000000170400720c */ /* 0x000fc80003f05070 */
[----:B------:R-:W-:-:S13]  /*2130*/  ISETP.NE.AND.EX P0, PT, R3, R22, PT, P0 ;  /* 0x000000160300720c */ /* 0x000fda0003f05300 */
[----:B------:R-:W-:Y:S05]  /*2140*/  @!P0 BRA `(.L_x_14) ;  /* 0x0000000000188947 */ /* 0x000fea0003800000 */
[----:B------:R-:W-:-:S05]  /*2150*/  IADD3 R4, P0, PT, R5, R4, RZ ;  /* 0x0000000405047210 */ /* 0x000fca0007f1e0ff */
[----:B------:R-:W-:Y:S01]  /*2160*/  IMAD.X R3, RZ, RZ, R3, P0 ;  /* 0x000000ffff037224 */ /* 0x000fe200000e0603 */
[----:B------:R-:W-:-:S04]  /*2170*/  ISETP.GE.U32.AND P0, PT, R4, UR36, PT ;  /* 0x0000002404007c0c */ /* 0x000fc8000bf06070 */
[----:B------:R-:W-:-:S13]  /*2180*/  ISETP.GE.AND.EX P0, PT, R3, UR37, PT, P0 ;  /* 0x0000002503007c0c */ /* 0x000fda000bf06300 */
[----:B------:R-:W-:Y:S05]  /*2190*/  @!P0 BRA `(.L_x_15) ;  /* 0xfffffffc00e08947 */ /* 0x000fea000383ffff */
[----:B------:R-:W-:Y:S05]  /*21a0*/  EXIT ;  /* 0x000000000000794d */ /* 0x000fea0003800000 */
.L_x_14:
[----:B------:R-:W-:Y:S05]  /*21b0*/  BSYNC.RECONVERGENT B0 ;  /* 0x0000000000007941 */ /* 0x000fea0003800200 */
.L_x_13:
[----:B------:R-:W-:Y:S01]  /*21c0*/  MOV R19, 0x0 ;  /* 0x0000000000137802 */ /* 0x000fe20000000f00 */
[----:B------:R-:W0:Y:S01]  /*21d0*/  LDCU.64 UR4, c[0x4][0x8] ;  /* 0x01000100ff0477ac */ /* 0x000e220008000a00 */
[----:B------:R-:W-:Y:S02]  /*21e0*/  CS2R R6, SRZ ;  /* 0x0000000000067805 */ /* 0x000fe4000001ff00 */
[----:B------:R1:W2:Y:S01]  /*21f0*/  LDC.64 R8, c[0x4][R19] ;  /* 0x0100000013087b82 */ /* 0x0002a20000000a00 */
[----:B0-----:R-:W-:Y:S01]  /*2200*/  MOV R4, UR4 ;  /* 0x0000000400047c02 */ /* 0x001fe20008000f00 */
[----:B-1----:R-:W-:-:S07]  /*2210*/  IMAD.U32 R5, RZ, RZ, UR5 ;  /* 0x00000005ff057e24 */ /* 0x002fce000f8e00ff */
[----:B------:R-:W-:-:S07]  /*2220*/  LEPC R20, `(.L_x_16) ;  /* 0x000000001014794e */ /* 0x000fce0000000000 */
[----:B--2---:R-:W-:Y:S05]  /*2230*/  CALL.ABS.NOINC R8 ;  /* 0x0000000008007343 */ /* 0x004fea0003c00000 */
.L_x_16:
[----:B------:R-:W-:Y:S01]  /*2240*/  MOV R8, R23 ;  /* 0x0000001700087202 */ /* 0x000fe20000000f00 */
[----:B------:R-:W-:Y:S01]  /*2250*/  IMAD.MOV.U32 R9, RZ, RZ, R22 ;  /* 0x000000ffff097224 */ /* 0x000fe200078e0016 */
[----:B------:R0:W1:Y:S01]  /*2260*/  LDC.64 R10, c[0x4][R19] ;  /* 0x01000000130a7b82 */ /* 0x0000620000000a00 */
[----:B------:R-:W2:Y:S01]  /*2270*/  LDCU.64 UR4, c[0x4][0x10] ;  /* 0x01000200ff0477ac */ /* 0x000ea20008000a00 */
[----:B------:R-:W-:Y:S01]  /*2280*/  MOV R6, R18 ;  /* 0x0000001200067202 */ /* 0x000fe20000000f00 */
[----:B------:R-:W-:Y:S01]  /*2290*/  IMAD.MOV.U32 R7, RZ, RZ, R2 ;  /* 0x000000ffff077224 */ /* 0x000fe200078e0002 */
[----:B------:R0:W-:Y:S01]  /*22a0*/  STL.64 [R1+0x68], R8 ;  /* 0x0000680801007387 */ /* 0x0001e20000100a00 */
[----:B--2---:R-:W-:Y:S01]  /*22b0*/  MOV R4, UR4 ;  /* 0x0000000400047c02 */ /* 0x004fe20008000f00 */
[----:B0-----:R-:W-:-:S07]  /*22c0*/  IMAD.U32 R5, RZ, RZ, UR5 ;  /* 0x00000005ff057e24 */ /* 0x001fce000f8e00ff */
[----:B------:R-:W-:-:S07]  /*22d0*/  LEPC R20, `(.L_x_17) ;  /* 0x000000001014794e */ /* 0x000fce0000000000 */
[----:B-1----:R-:W-:Y:S05]  /*22e0*/  CALL.ABS.NOINC R10 ;  /* 0x000000000a007343 */ /* 0x002fea0003c00000 */
.L_x_17:
[----:B------:R-:W-:Y:S01]  /*22f0*/  ISETP.NE.U32.AND P0, PT, R23, RZ, PT ;  /* 0x000000ff1700720c */ /* 0x000fe20003f05070 */
[----:B------:R-:W-:Y:S01]  /*2300*/  BSSY.RECONVERGENT B0, `(.L_x_18) ;  /* 0x000001a000007945 */ /* 0x000fe20003800200 */
[----:B------:R-:W-:Y:S02]  /*2310*/  HFMA2 R0, -RZ, RZ, 0, 0 ;  /* 0x00000000ff007431 */ /* 0x000fe400000001ff */
[----:B------:R-:W-:-:S13]  /*2320*/  ISETP.NE.AND.EX P0, PT, R22, RZ, PT, P0 ;  /* 0x000000ff1600720c */ /* 0x000fda0003f05300 */
[----:B------:R-:W-:Y:S05]  /*2330*/  @!P0 BRA `(.L_x_19) ;  /* 0x0000000000588947 */ /* 0x000fea0003800000 */
[----:B------:R-:W-:Y:S01]  /*2340*/  BSSY.RECONVERGENT B1, `(.L_x_19) ;  /* 0x0000015000017945 */ /* 0x000fe20003800200 */
[----:B------:R-:W-:-:S07]  /*2350*/  IMAD.MOV.U32 R0, RZ, RZ, RZ ;  /* 0x000000ffff007224 */ /* 0x000fce00078e00ff */
.L_x_20:
[----:B0-----:R-:W-:-:S04]  /*2360*/  IMAD.WIDE.U32 R4, R22, 0x97b425f, RZ ;  /* 0x097b425f16047825 */ /* 0x001fc800078e00ff */
[----:B------:R-:W-:-:S04]  /*2370*/  IMAD.WIDE.U32 R6, P0, R23, -0x684bda13, R4 ;  /* 0x97b425ed17067825 */ /* 0x000fc80007800004 */
[----:B------:R-:W-:Y:S01]  /*2380*/  IMAD.WIDE.U32 R4, R23, 0x97b425f, RZ ;  /* 0x097b425f17047825 */ /* 0x000fe200078e00ff */
[----:B------:R-:W-:-:S03]  /*2390*/  IADD3.X R9, PT, PT, RZ, RZ, RZ, P0, !PT ;  /* 0x000000ffff097210 */ /* 0x000fc600007fe4ff */
[----:B------:R-:W-:Y:S01]  /*23a0*/  IMAD.MOV.U32 R8, RZ, RZ, R7 ;  /* 0x000000ffff087224 */ /* 0x000fe200078e0007 */
[----:B------:R-:W-:-:S05]  /*23b0*/  IADD3 RZ, P0, PT, R5, R6, RZ ;  /* 0x0000000605ff7210 */ /* 0x000fca0007f1e0ff */
[----:B------:R-:W-:Y:S01]  /*23c0*/  IMAD.WIDE.U32.X R4, R22, -0x684bda13, R8, P0 ;  /* 0x97b425ed16047825 */ /* 0x000fe200000e0408 */
[----:B------:R-:W-:-:S04]  /*23d0*/  ISETP.GT.U32.AND P0, PT, R23, 0x1a, PT ;  /* 0x0000001a1700780c */ /* 0x000fc80003f04070 */
[----:B------:R-:W-:Y:S02]  /*23e0*/  SHF.R.U64 R6, R4, 0x4, R5 ;  /* 0x0000000404067819 */ /* 0x000fe40000001205 */
[----:B------:R-:W-:Y:S02]  /*23f0*/  IADD3 R4, PT, PT, R1, R0, RZ ;  /* 0x0000000001047210 */ /* 0x000fe40007ffe0ff */
[----:B------:R-:W-:Y:S01]  /*2400*/  ISETP.GT.U32.AND.EX P0, PT, R22, RZ, PT, P0 ;  /* 0x000000ff1600720c */ /* 0x000fe20003f04100 */
[----:B------:R-:W-:Y:S01]  /*2410*/  IMAD R3, R6, -0x1b, R23 ;  /* 0xffffffe506037824 */ /* 0x000fe200078e0217 */
[----:B------:R-:W-:Y:S02]  /*2420*/  SHF.R.U32.HI R5, RZ, 0x4, R5 ;  /* 0x00000004ff057819 */ /* 0x000fe40000011605 */
[----:B------:R-:W-:Y:S01]  /*2430*/  IADD3 R0, PT, PT, R0, 0x1, RZ ;  /* 0x0000000100007810 */ /* 0x000fe20007ffe0ff */
[----:B------:R-:W-:Y:S01]  /*2440*/  VIADD R3, R3, 0x60 ;  /* 0x0000006003037836 */ /* 0x000fe20000000000 */
[----:B------:R-:W-:Y:S01]  /*2450*/  MOV R23, R6 ;  /* 0x0000000600177202 */ /* 0x000fe20000000f00 */
[----:B------:R-:W-:-:S03]  /*2460*/  IMAD.MOV.U32 R22, RZ, RZ, R5 ;  /* 0x000000ffff167224 */ /* 0x000fc600078e0005 */
[----:B------:R0:W-:Y:S03]  /*2470*/  STL.U8 [R4+0x50], R3 ;  /* 0x0000500304007387 */ /* 0x0001e60000100000 */
[----:B------:R-:W-:Y:S05]  /*2480*/  @P0 BRA `(.L_x_20) ;  /* 0xfffffffc00b40947 */ /* 0x000fea000383ffff */
[----:B------:R-:W-:Y:S05]  /*2490*/  BSYNC.RECONVERGENT B1 ;  /* 0x0000000000017941 */ /* 0x000fea0003800200 */
.L_x_19:
[----:B------:R-:W-:Y:S05]  /*24a0*/  BSYNC.RECONVERGENT B0 ;  /* 0x0000000000007941 */ /* 0x000fea0003800200 */
.L_x_18:
[----:B------:R-:W-:Y:S01]  /*24b0*/  IMAD.IADD R0, R1, 0x1, R0 ;  /* 0x0000000101007824 */ /* 0x000fe200078e0200 */
[----:B0-----:R-:W-:Y:S01]  /*24c0*/  MOV R3, 0x0 ;  /* 0x0000000000037802 */ /* 0x001fe20000000f00 */
[----:B------:R-:W0:Y:S01]  /*24d0*/  LDCU.64 UR4, c[0x4][0x18] ;  /* 0x01000300ff0477ac */ /* 0x000e220008000a00 */
[----:B------:R-:W-:Y:S01]  /*24e0*/  MOV R6, R18 ;  /* 0x0000001200067202 */ /* 0x000fe20000000f00 */
[----:B------:R-:W-:Y:S01]  /*24f0*/  IMAD.MOV.U32 R7, RZ, RZ, R2 ;  /* 0x000000ffff077224 */ /* 0x000fe200078e0002 */
[----:B------:R1:W-:Y:S01]  /*2500*/  STL.U8 [R0+0x50], RZ ;  /* 0x000050ff00007387 */ /* 0x0003e20000100000 */
[----:B------:R1:W2:Y:S03]  /*2510*/  LDC.64 R8, c[0x4][R3] ;  /* 0x0100000003087b82 */ /* 0x0002a60000000a00 */
[----:B------:R1:W-:Y:S01]  /*2520*/  STL.64 [R1+0x68], R16 ;  /* 0x0000681001007387 */ /* 0x0003e20000100a00 */
[----:B0-----:R-:W-:Y:S01]  /*2530*/  MOV R4, UR4 ;  /* 0x0000000400047c02 */ /* 0x001fe20008000f00 */
[----:B-1----:R-:W-:-:S07]  /*2540*/  IMAD.U32 R5, RZ, RZ, UR5 ;  /* 0x00000005ff057e24 */ /* 0x002fce000f8e00ff */
[----:B------:R-:W-:-:S07]  /*2550*/  LEPC R20, `(.L_x_21) ;  /* 0x000000001014794e */ /* 0x000fce0000000000 */
[----:B--2---:R-:W-:Y:S05]  /*2560*/  CALL.ABS.NOINC R8 ;  /* 0x0000000008007343 */ /* 0x004fea0003c00000 */
.L_x_21:
[----:B------:R-:W-:Y:S05]  /*2570*/  EXIT ;  /* 0x000000000000794d */ /* 0x000fea0003800000 */
        .type           $_Z10bruteForcePc$_Z6my_powxi,@function
        .size           $_Z10bruteForcePc$_Z6my_powxi,(.L_x_30 - $_Z10bruteForcePc$_Z6my_powxi)
$_Z10bruteForcePc$_Z6my_powxi:
[----:B------:R-:W-:Y:S01]  /*2580*/  ISETP.NE.AND P0, PT, R6, RZ, PT ;  /* 0x000000ff0600720c */ /* 0x000fe20003f05270 */
[----:B------:R-:W-:Y:S01]  /*2590*/  UMOV UR36, 0x1 ;  /* 0x0000000100247882 */ /* 0x000fe20000000000 */
[----:B------:R-:W-:-:S11]  /*25a0*/  UMOV UR4, URZ ;  /* 0x000000ff00047c82 */ /* 0x000fd60008000000 */
[----:B------:R-:W-:Y:S05]  /*25b0*/  @!P0 BRA `(.L_x_22) ;  /* 0x0000000000dc8947 */ /* 0x000fea0003800000 */
[C---:B------:R-:W-:Y:S01]  /*25c0*/  ISETP.GE.U32.AND P0, PT, R6.reuse, 0x4, PT ;  /* 0x000000040600780c */ /* 0x040fe20003f06070 */
[----:B------:R-:W-:Y:S01]  /*25d0*/  UMOV UR36, 0x1 ;  /* 0x0000000100247882 */ /* 0x000fe20000000000 */
[----:B------:R-:W-:Y:S01]  /*25e0*/  UMOV UR4, URZ ;  /* 0x000000ff00047c82 */ /* 0x000fe20008000000 */
[----:B------:R-:W-:-:S10]  /*25f0*/  LOP3.LUT R9, R6, 0x3, RZ, 0xc0, !PT ;  /* 0x0000000306097812 */ /* 0x000fd400078ec0ff */
[----:B------:R-:W-:Y:S05]  /*2600*/  @!P0 BRA `(.L_x_23) ;  /* 0x0000000000a08947 */ /* 0x000fea0003800000 */
[----:B------:R-:W-:Y:S01]  /*2610*/  LOP3.LUT R6, R6, 0xfffffffc, RZ, 0xc0, !PT ;  /* 0xfffffffc06067812 */ /* 0x000fe200078ec0ff */
[----:B------:R-:W-:Y:S01]  /*2620*/  UMOV UR36, 0x1 ;  /* 0x0000000100247882 */ /* 0x000fe20000000000 */
[----:B------:R-:W-:Y:S02]  /*2630*/  UMOV UR4, URZ ;  /* 0x000000ff00047c82 */ /* 0x000fe40008000000 */
[----:B------:R-:W-:-:S04]  /*2640*/  IADD3 R6, PT, PT, -R6, RZ, RZ ;  /* 0x000000ff06067210 */ /* 0x000fc80007ffe1ff */
[----:B------:R-:W-:-:S13]  /*2650*/  ISETP.GE.AND P0, PT, R6, RZ, PT ;  /* 0x000000ff0600720c */ /* 0x000fda0003f06270 */
[----:B------:R-:W-:Y:S05]  /*2660*/  @P0 BRA `(.L_x_24) ;  /* 0x00000000006c0947 */ /* 0x000fea0003800000 */
[----:B------:R-:W-:Y:S01]  /*2670*/  IMAD.MOV R11, RZ, RZ, -R6 ;  /* 0x000000ffff0b7224 */ /* 0x000fe200078e0a06 */
[----:B------:R-:W-:-:S04]  /*2680*/  PLOP3.LUT P0, PT, PT, PT, PT, 0x80, 0x8 ;  /* 0x000000000008781c */ /* 0x000fc80003f0f070 */
[----:B------:R-:W-:-:S13]  /*2690*/  ISETP.GT.AND P2, PT, R11, 0xc, PT ;  /* 0x0000000c0b00780c */ /* 0x000fda0003f44270 */
[----:B------:R-:W-:Y:S05]  /*26a0*/  @!P2 BRA `(.L_x_25) ;  /* 0x000000000024a947 */ /* 0x000fea0003800000 */
[----:B------:R-:W-:-:S13]  /*26b0*/  PLOP3.LUT P0, PT, PT, PT, PT, 0x8, 0x80 ;  /* 0x000000000080781c */ /* 0x000fda0003f0e170 */
.L_x_26:
[----:B------:R-:W-:Y:S01]  /*26c0*/  IADD3 R6, PT, PT, R6, 0x10, RZ ;  /* 0x0000001006067810 */ /* 0x000fe20007ffe0ff */
[----:B------:R-:W-:Y:S02]  /*26d0*/  UIMAD UR4, UR4, -0x543ca3f, URZ ;  /* 0xfabc35c1040478a4 */ /* 0x000fe4000f8e02ff */
[----:B------:R-:W-:Y:S01]  /*26e0*/  UIMAD.WIDE.U32 UR6, UR36, -0x543ca3f, URZ ;  /* 0xfabc35c1240678a5 */ /* 0x000fe2000f8e00ff */
[----:B------:R-:W-:Y:S01]  /*26f0*/  ISETP.GE.AND P2, PT, R6, -0xc, PT ;  /* 0xfffffff40600780c */ /* 0x000fe20003f46270 */
[----:B------:R-:W-:-:S04]  /*2700*/  UIMAD UR4, UR36, 0x25c56daf, UR4 ;  /* 0x25c56daf240478a4 */ /* 0x000fc8000f8e0204 */
[----:B------:R-:W-:Y:S01]  /*2710*/  UIADD3 UR4, UPT, UPT, UR7, UR4, URZ ;  /* 0x0000000407047290 */ /* 0x000fe2000fffe0ff */
[----:B------:R-:W-:-:S07]  /*2720*/  UMOV UR36, UR6 ;  /* 0x0000000600247c82 */ /* 0x000fce0008000000 */
[----:B------:R-:W-:Y:S05]  /*2730*/  @!P2 BRA `(.L_x_26) ;  /* 0xfffffffc00e0a947 */ /* 0x000fea000383ffff */
.L_x_25:
[----:B------:R-:W-:-:S05]  /*2740*/  IMAD.MOV R11, RZ, RZ, -R6 ;  /* 0x000000ffff0b7224 */ /* 0x000fca00078e0a06 */
[----:B------:R-:W-:-:S13]  /*2750*/  ISETP.GT.AND P2, PT, R11, 0x4, PT ;  /* 0x000000040b00780c */ /* 0x000fda0003f44270 */
[----:B------:R-:W-:Y:S05]  /*2760*/  @!P2 BRA `(.L_x_27) ;  /* 0x000000000024a947 */ /* 0x000fea0003800000 */
[----:B------:R-:W-:Y:S01]  /*2770*/  UIMAD.WIDE.U32 UR6, UR36, 0x81bf1, URZ ;  /* 0x00081bf1240678a5 */ /* 0x000fe2000f8e00ff */
[----:B------:R-:W-:Y:S01]  /*2780*/  PLOP3.LUT P0, PT, PT, PT, PT, 0x8, 0x80 ;  /* 0x000000000080781c */ /* 0x000fe20003f0e170 */
[----:B------:R-:W-:Y:S01]  /*2790*/  UIMAD UR4, UR4, 0x81bf1, URZ ;  /* 0x00081bf1040478a4 */ /* 0x000fe2000f8e02ff */
[----:B------:R-:W-:-:S03]  /*27a0*/  IADD3 R6, PT, PT, R6, 0x8, RZ ;  /* 0x0000000806067810 */ /* 0x000fc60007ffe0ff */
[----:B------:R-:W-:Y:S02]  /*27b0*/  UIADD3 UR4, UPT, UPT, UR7, UR4, URZ ;  /* 0x0000000407047290 */ /* 0x000fe4000fffe0ff */
[----:B------:R-:W-:Y:S02]  /*27c0*/  UIMAD.WIDE.U32 UR6, UR6, 0x81bf1, URZ ;  /* 0x00081bf1060678a5 */ /* 0x000fe4000f8e00ff */
[----:B------:R-:W-:-:S04]  /*27d0*/  UIMAD UR4, UR4, 0x81bf1, URZ ;  /* 0x00081bf1040478a4 */ /* 0x000fc8000f8e02ff */
[----:B------:R-:W-:Y:S01]  /*27e0*/  UIADD3 UR4, UPT, UPT, UR7, UR4, URZ ;  /* 0x0000000407047290 */ /* 0x000fe2000fffe0ff */
[----:B------:R-:W-:-:S11]  /*27f0*/  UMOV UR36, UR6 ;  /* 0x0000000600247c82 */ /* 0x000fd60008000000 */
.L_x_27:
[----:B------:R-:W-:-:S13]  /*2800*/  ISETP.NE.OR P0, PT, R6, RZ, P0 ;  /* 0x000000ff0600720c */ /* 0x000fda0000705670 */
[----:B------:R-:W-:Y:S05]  /*2810*/  @!P0 BRA `(.L_x_23) ;  /* 0x00000000001c8947 */ /* 0x000fea0003800000 */
.L_x_24:
[----:B------:R-:W-:Y:S01]  /*2820*/  VIADD R6, R6, 0x4 ;  /* 0x0000000406067836 */ /* 0x000fe20000000000 */
[----:B------:R-:W-:Y:S02]  /*2830*/  UIMAD.WIDE.U32 UR6, UR36, 0x81bf1, URZ ;  /* 0x00081bf1240678a5 */ /* 0x000fe4000f8e00ff */
[----:B------:R-:W-:Y:S02]  /*2840*/  UIMAD UR4, UR4, 0x81bf1, URZ ;  /* 0x00081bf1040478a4 */ /* 0x000fe4000f8e02ff */
[----:B------:R-:W-:Y:S02]  /*2850*/  ISETP.NE.AND P0, PT, R6, RZ, PT ;  /* 0x000000ff0600720c */ /* 0x000fe40003f05270 */
[----:B------:R-:W-:Y:S01]  /*2860*/  UIADD3 UR4, UPT, UPT, UR7, UR4, URZ ;  /* 0x0000000407047290 */ /* 0x000fe2000fffe0ff */
[----:B------:R-:W-:-:S10]  /*2870*/  UMOV UR36, UR6 ;  /* 0x0000000600247c82 */ /* 0x000fd40008000000 */
[----:B------:R-:W-:Y:S05]  /*2880*/  @P0 BRA `(.L_x_24) ;  /* 0xfffffffc00e40947 */ /* 0x000fea000383ffff */
.L_x_23:
[----:B------:R-:W-:-:S13]  /*2890*/  ISETP.NE.AND P0, PT, R9, RZ, PT ;  /* 0x000000ff0900720c */ /* 0x000fda0003f05270 */
[----:B------:R-:W-:Y:S05]  /*28a0*/  @!P0 BRA `(.L_x_22) ;  /* 0x0000000000208947 */ /* 0x000fea0003800000 */
[----:B------:R-:W-:-:S07]  /*28b0*/  IADD3 R9, PT, PT, -R9, RZ, RZ ;  /* 0x000000ff09097210 */ /* 0x000fce0007ffe1ff */
.L_x_28:
[----:B------:R-:W-:Y:S01]  /*28c0*/  VIADD R9, R9, 0x1 ;  /* 0x0000000109097836 */ /* 0x000fe20000000000 */
[----:B------:R-:W-:Y:S02]  /*28d0*/  UIMAD.WIDE.U32 UR6, UR36, 0x1b, URZ ;  /* 0x0000001b240678a5 */ /* 0x000fe4000f8e00ff */
[----:B------:R-:W-:Y:S02]  /*28e0*/  UIMAD UR4, UR4, 0x1b, URZ ;  /* 0x0000001b040478a4 */ /* 0x000fe4000f8e02ff */
[----:B------:R-:W-:Y:S02]  /*28f0*/  ISETP.NE.AND P0, PT, R9, RZ, PT ;  /* 0x000000ff0900720c */ /* 0x000fe40003f05270 */
[----:B------:R-:W-:Y:S01]  /*2900*/  UIADD3 UR4, UPT, UPT, UR7, UR4, URZ ;  /* 0x0000000407047290 */ /* 0x000fe2000fffe0ff */
[----:B------:R-:W-:-:S10]  /*2910*/  UMOV UR36, UR6 ;  /* 0x0000000600247c82 */ /* 0x000fd40008000000 */
[----:B------:R-:W-:Y:S05]  /*2920*/  @P0 BRA `(.L_x_28) ;  /* 0xfffffffc00e40947 */ /* 0x000fea000383ffff */
.L_x_22:
[----:B------:R-:W-:Y:S01]  /*2930*/  HFMA2 R11, -RZ, RZ, 0, 0 ;  /* 0x00000000ff0b7431 */ /* 0x000fe200000001ff */
[----:B------:R-:W-:-:S03]  /*2940*/  UMOV UR37, UR4 ;  /* 0x0000000400257c82 */ /* 0x000fc60008000000 */
[----:B------:R-:W-:Y:S05]  /*2950*/  RET.REL.NODEC R10 `(_Z10bruteForcePc) ;  /* 0xffffffd40aa87950 */ /* 0x000fea0003c3ffff */
.L_x_29:
[----:B------:R-:W-:-:S00]  /*2960*/  BRA `(.L_x_29) ;  /* 0xfffffffc00fc7947 */ /* 0x000fc0000383ffff */
[----:B------:R-:W-:-:S00]  /*2970*/  NOP ;  /* 0x0000000000007918 */ /* 0x000fc00000000000 */
        /* <DEDUP_REMOVED lines=8> */
.L_x_30:


//--------------------- .nv.global.init           --------------------------
	.section	.nv.global.init,"aw",@progbits
.nv.global.init:
	.type		$str,@object
	.size		$str,($str$2 - $str)
$str:
        /*0000*/ 	.byte	0x46, 0x6f, 0x75, 0x6e, 0x64, 0x20, 0x70, 0x61, 0x73, 0x73, 0x77, 0x6f, 0x72, 0x64, 0x21, 0x0a
        /*0010*/ 	.byte	0x00
	.type		$str$2,@object
	.size		$str$2,($str$1 - $str$2)
$str$2:
        /*0011*/ 	.byte	0x46, 0x6f, 0x75, 0x6e, 0x64, 0x20, 0x70, 0x61, 0x73, 0x73, 0x77, 0x6f, 0x72, 0x64, 0x3a, 0x20
        /*0021*/ 	.byte	0x25, 0x73, 0x0a, 0x00
	.type		$str$1,@object
	.size		$str$1,(.L_1 - $str$1)
$str$1:
        /*0025*/ 	.byte	0x50, 0x61, 0x73, 0x73, 0x77, 0x6f, 0x72, 0x64, 0x20, 0x69, 0x6e, 0x20, 0x64, 0x65, 0x63, 0x69
        /*0035*/ 	.byte	0x6d, 0x61, 0x6c, 0x20, 0x62, 0x61, 0x73, 0x65, 0x3a, 0x20, 0x25, 0x6c, 0x6c, 0x69, 0x0a, 0x00
.L_1:


//--------------------- .nv.shared.reserved.0     --------------------------
	.section	.nv.shared.reserved.0,"aw",@nobits
	.weak		__nv_reservedSMEM_offset_0_alias
	.size		__nv_reservedSMEM_offset_0_alias, 0, 64
	.other		__nv_reservedSMEM_offset_0_alias,@"STO_CUDA_RESERVED_SHARED STV_DEFAULT"
__nv_reservedSMEM_offset_0_alias:
	.zero		0
	.zero		64


//--------------------- .nv.constant0._Z10bruteForcePc --------------------------
	.section	.nv.constant0._Z10bruteForcePc,"a",@progbits
	.sectionflags	@""
	.align	4
.nv.constant0._Z10bruteForcePc:
	.zero		904


//--------------------- SYMBOLS --------------------------

	.type		.nv.reservedSmem.offset0,@object
	.size		.nv.reservedSmem.offset0,0x4
	.type		vprintf,@function
